	.target	sm_100a

	.elftype	@"ET_EXEC"


//--------------------- .note.nv.tkinfo           --------------------------
	.section	.note.nv.tkinfo,"",@"SHT_NOTE"
	.sectionflags	@"SHF_NOTE_NV_TKINFO"
	.tkinfo
        /*0018*/ 	.word	0x00000002
        /*0030*/ 	.string	""
        /*0030*/ 	.string	"ptxas"
        /*0030*/ 	.string	"Cuda compilation tools, release 13.0, V13.0.88"
        /*0030*/ 	.string	"Build cuda_13.0.r13.0/compiler.36424714_0"
        /*0030*/ 	.string	"-arch sm_100a -m 64 "



//--------------------- .note.nv.cuinfo           --------------------------
	.section	.note.nv.cuinfo,"",@"SHT_NOTE"
	.sectionflags	@"SHF_NOTE_NV_CUINFO"
        /*0018*/ 	.short	0x0002
        /*001a*/ 	.short	0x0064
        /*001c*/ 	.short	0x0082
	.zero		2


//--------------------- .nv.info                  --------------------------
	.section	.nv.info,"",@"SHT_CUDA_INFO"
	.align	4


	//----- nvinfo : EIATTR_REGCOUNT
	.align		4
        /*0000*/ 	.byte	0x04, 0x2f
        /*0002*/ 	.short	(.L_19 - .L_18)
	.align		4
.L_18:
        /*0004*/ 	.word	index@(_ZN7cutlass13device_kernelINS_4gemm6kernel13GemmUniversalIN4cute5tupleIJiiiiEEENS1_10collective13CollectiveMmaINS1_35MainloopSm100TmaUmmaWarpSpecializedILi6ELi2ELi4ENS5_IJNS4_1CILi1EEESB_SB_EEEEENS5_IJNSA_ILi128EEESE_NSA_ILi64EEEEEENS_6half_tENS5_IJSB_llEEESH_SI_NS4_8TiledMMAINS4_8MMA_AtomIJNS4_20SM100_MMA_F16BF16_SSISH_SH_fLi128ELi128ELNS4_4UMMA5MajorE1ELSN_1ELNSM_7ScaleInE0ELSO_0EEEEEENS4_6LayoutISC_NS5_IJNSA_ILi0EEESS_SS_EEEEENS5_IJNS4_10UnderscoreESV_SV_EEEEENS4_13SM90_TMA_LOADENS4_14ComposedLayoutINS4_7SwizzleILi3ELi4ELi3EEENS4_18smem_ptr_flag_bitsILi16EEENSR_INS5_IJSF_NSA_ILi8EEEEEENS5_IJSB_SF_EEEEEEEvNS4_8identityESY_S18_vS19_EENS_8epilogue10collective18CollectiveEpilogueINS1B_23Sm100TmaWarpSpecializedILi4ELi2ELi32ELb1ELb0EEEJSG_NS5_IJNSR_ISE_SB_EENSR_INSA_ILi32EEESB_EEEEESH_NS5_IJlSB_lEEESH_S1K_NS1B_6fusion15FusionCallbacksIS1F_NS1L_17LinearCombinationISH_fSH_fLNS_15FloatRoundStyleE2EEESG_S1J_JEEENS4_5SM1004TMEM4LOAD26SM100_TMEM_LOAD_32dp32b32xESY_NSZ_INS10_ILi2ELi4ELi3EEES13_NSR_INS5_IJS14_S1H_EEENS5_IJS1H_SB_EEEEEEENS4_39AutoVectorizingCopyWithAssumedAlignmentILi128EEENS4_14SM90_TMA_STOREES1Z_S21_S21_EEEvvEEEEvNT_6ParamsE)
        /*0008*/ 	.word	0x0000006e


	//----- nvinfo : EIATTR_FRAME_SIZE
	.align		4
.L_19:
        /*000c*/ 	.byte	0x04, 0x11
        /*000e*/ 	.short	(.L_21 - .L_20)
	.align		4
.L_20:
        /*0010*/ 	.word	index@($__internal_2_$__cuda_sm10x_tcgen05_guardrail_trap_unallocated_columns_being_dealloced)
        /*0014*/ 	.word	0x00000000


	//----- nvinfo : EIATTR_FRAME_SIZE
	.align		4
.L_21:
        /*0018*/ 	.byte	0x04, 0x11
        /*001a*/ 	.short	(.L_23 - .L_22)
	.align		4
.L_22:
        /*001c*/ 	.word	index@($__internal_1_$__cuda_sm10x_tcgen05_guardrail_trap_phase_invalid_during_alloc)
        /*0020*/ 	.word	0x00000000


	//----- nvinfo : EIATTR_FRAME_SIZE
	.align		4
.L_23:
        /*0024*/ 	.byte	0x04, 0x11
        /*0026*/ 	.short	(.L_25 - .L_24)
	.align		4
.L_24:
        /*0028*/ 	.word	index@($__internal_0_$__cuda_sm10x_tcgen05_guardrail_trap_col_being_dealloced_not_returned_by_alloc)
        /*002c*/ 	.word	0x00000000


	//----- nvinfo : EIATTR_FRAME_SIZE
	.align		4
.L_25:
        /*0030*/ 	.byte	0x04, 0x11
        /*0032*/ 	.short	(.L_27 - .L_26)
	.align		4
.L_26:
        /*0034*/ 	.word	index@(_ZN7cutlass13device_kernelINS_4gemm6kernel13GemmUniversalIN4cute5tupleIJiiiiEEENS1_10collective13CollectiveMmaINS1_35MainloopSm100TmaUmmaWarpSpecializedILi6ELi2ELi4ENS5_IJNS4_1CILi1EEESB_SB_EEEEENS5_IJNSA_ILi128EEESE_NSA_ILi64EEEEEENS_6half_tENS5_IJSB_llEEESH_SI_NS4_8TiledMMAINS4_8MMA_AtomIJNS4_20SM100_MMA_F16BF16_SSISH_SH_fLi128ELi128ELNS4_4UMMA5MajorE1ELSN_1ELNSM_7ScaleInE0ELSO_0EEEEEENS4_6LayoutISC_NS5_IJNSA_ILi0EEESS_SS_EEEEENS5_IJNS4_10UnderscoreESV_SV_EEEEENS4_13SM90_TMA_LOADENS4_14ComposedLayoutINS4_7SwizzleILi3ELi4ELi3EEENS4_18smem_ptr_flag_bitsILi16EEENSR_INS5_IJSF_NSA_ILi8EEEEEENS5_IJSB_SF_EEEEEEEvNS4_8identityESY_S18_vS19_EENS_8epilogue10collective18CollectiveEpilogueINS1B_23Sm100TmaWarpSpecializedILi4ELi2ELi32ELb1ELb0EEEJSG_NS5_IJNSR_ISE_SB_EENSR_INSA_ILi32EEESB_EEEEESH_NS5_IJlSB_lEEESH_S1K_NS1B_6fusion15FusionCallbacksIS1F_NS1L_17LinearCombinationISH_fSH_fLNS_15FloatRoundStyleE2EEESG_S1J_JEEENS4_5SM1004TMEM4LOAD26SM100_TMEM_LOAD_32dp32b32xESY_NSZ_INS10_ILi2ELi4ELi3EEES13_NSR_INS5_IJS14_S1H_EEENS5_IJS1H_SB_EEEEEEENS4_39AutoVectorizingCopyWithAssumedAlignmentILi128EEENS4_14SM90_TMA_STOREES1Z_S21_S21_EEEvvEEEEvNT_6ParamsE)
        /*0038*/ 	.word	0x00000000


	//----- nvinfo : EIATTR_MIN_STACK_SIZE
	.align		4
.L_27:
        /*003c*/ 	.byte	0x04, 0x12
        /*003e*/ 	.short	(.L_29 - .L_28)
	.align		4
.L_28:
        /*0040*/ 	.word	index@(_ZN7cutlass13device_kernelINS_4gemm6kernel13GemmUniversalIN4cute5tupleIJiiiiEEENS1_10collective13CollectiveMmaINS1_35MainloopSm100TmaUmmaWarpSpecializedILi6ELi2ELi4ENS5_IJNS4_1CILi1EEESB_SB_EEEEENS5_IJNSA_ILi128EEESE_NSA_ILi64EEEEEENS_6half_tENS5_IJSB_llEEESH_SI_NS4_8TiledMMAINS4_8MMA_AtomIJNS4_20SM100_MMA_F16BF16_SSISH_SH_fLi128ELi128ELNS4_4UMMA5MajorE1ELSN_1ELNSM_7ScaleInE0ELSO_0EEEEEENS4_6LayoutISC_NS5_IJNSA_ILi0EEESS_SS_EEEEENS5_IJNS4_10UnderscoreESV_SV_EEEEENS4_13SM90_TMA_LOADENS4_14ComposedLayoutINS4_7SwizzleILi3ELi4ELi3EEENS4_18smem_ptr_flag_bitsILi16EEENSR_INS5_IJSF_NSA_ILi8EEEEEENS5_IJSB_SF_EEEEEEEvNS4_8identityESY_S18_vS19_EENS_8epilogue10collective18CollectiveEpilogueINS1B_23Sm100TmaWarpSpecializedILi4ELi2ELi32ELb1ELb0EEEJSG_NS5_IJNSR_ISE_SB_EENSR_INSA_ILi32EEESB_EEEEESH_NS5_IJlSB_lEEESH_S1K_NS1B_6fusion15FusionCallbacksIS1F_NS1L_17LinearCombinationISH_fSH_fLNS_15FloatRoundStyleE2EEESG_S1J_JEEENS4_5SM1004TMEM4LOAD26SM100_TMEM_LOAD_32dp32b32xESY_NSZ_INS10_ILi2ELi4ELi3EEES13_NSR_INS5_IJS14_S1H_EEENS5_IJS1H_SB_EEEEEEENS4_39AutoVectorizingCopyWithAssumedAlignmentILi128EEENS4_14SM90_TMA_STOREES1Z_S21_S21_EEEvvEEEEvNT_6ParamsE)
        /*0044*/ 	.word	0x00000000
.L_29:


//--------------------- .nv.compat                --------------------------
	.section	.nv.compat,"",@"SHT_CUDA_COMPAT_INFO"
	.align	4
        /*0000*/ 	.byte	0x02, 0x09, 0x01, 0x00, 0x02, 0x02, 0x02, 0x00, 0x02, 0x05, 0x05, 0x00, 0x03, 0x07, 0x01, 0x01
        /*0010*/ 	.byte	0x02, 0x03, 0x01, 0x00, 0x02, 0x06, 0x01, 0x00, 0x04, 0x0b, 0x08, 0x00, 0x09, 0x00, 0x00, 0x00
        /*0020*/ 	.byte	0x00, 0x00, 0x00, 0x00


//--------------------- .nv.info._ZN7cutlass13device_kernelINS_4gemm6kernel13GemmUniversalIN4cute5tupleIJiiiiEEENS1_10collective13CollectiveMmaINS1_35MainloopSm100TmaUmmaWarpSpecializedILi6ELi2ELi4ENS5_IJNS4_1CILi1EEESB_SB_EEEEENS5_IJNSA_ILi128EEESE_NSA_ILi64EEEEEENS_6half_tENS5_IJSB_llEEESH_SI_NS4_8TiledMMAINS4_8MMA_AtomIJNS4_20SM100_MMA_F16BF16_SSISH_SH_fLi128ELi128ELNS4_4UMMA5MajorE1ELSN_1ELNSM_7ScaleInE0ELSO_0EEEEEENS4_6LayoutISC_NS5_IJNSA_ILi0EEESS_SS_EEEEENS5_IJNS4_10UnderscoreESV_SV_EEEEENS4_13SM90_TMA_LOADENS4_14ComposedLayoutINS4_7SwizzleILi3ELi4ELi3EEENS4_18smem_ptr_flag_bitsILi16EEENSR_INS5_IJSF_NSA_ILi8EEEEEENS5_IJSB_SF_EEEEEEEvNS4_8identityESY_S18_vS19_EENS_8epilogue10collective18CollectiveEpilogueINS1B_23Sm100TmaWarpSpecializedILi4ELi2ELi32ELb1ELb0EEEJSG_NS5_IJNSR_ISE_SB_EENSR_INSA_ILi32EEESB_EEEEESH_NS5_IJlSB_lEEESH_S1K_NS1B_6fusion15FusionCallbacksIS1F_NS1L_17LinearCombinationISH_fSH_fLNS_15FloatRoundStyleE2EEESG_S1J_JEEENS4_5SM1004TMEM4LOAD26SM100_TMEM_LOAD_32dp32b32xESY_NSZ_INS10_ILi2ELi4ELi3EEES13_NSR_INS5_IJS14_S1H_EEENS5_IJS1H_SB_EEEEEEENS4_39AutoVectorizingCopyWithAssumedAlignmentILi128EEENS4_14SM90_TMA_STOREES1Z_S21_S21_EEEvvEEEEvNT_6ParamsE --------------------------
	.section	.nv.info._ZN7cutlass13device_kernelINS_4gemm6kernel13GemmUniversalIN4cute5tupleIJiiiiEEENS1_10collective13CollectiveMmaINS1_35MainloopSm100TmaUmmaWarpSpecializedILi6ELi2ELi4ENS5_IJNS4_1CILi1EEESB_SB_EEEEENS5_IJNSA_ILi128EEESE_NSA_ILi64EEEEEENS_6half_tENS5_IJSB_llEEESH_SI_NS4_8TiledMMAINS4_8MMA_AtomIJNS4_20SM100_MMA_F16BF16_SSISH_SH_fLi128ELi128ELNS4_4UMMA5MajorE1ELSN_1ELNSM_7ScaleInE0ELSO_0EEEEEENS4_6LayoutISC_NS5_IJNSA_ILi0EEESS_SS_EEEEENS5_IJNS4_10UnderscoreESV_SV_EEEEENS4_13SM90_TMA_LOADENS4_14ComposedLayoutINS4_7SwizzleILi3ELi4ELi3EEENS4_18smem_ptr_flag_bitsILi16EEENSR_INS5_IJSF_NSA_ILi8EEEEEENS5_IJSB_SF_EEEEEEEvNS4_8identityESY_S18_vS19_EENS_8epilogue10collective18CollectiveEpilogueINS1B_23Sm100TmaWarpSpecializedILi4ELi2ELi32ELb1ELb0EEEJSG_NS5_IJNSR_ISE_SB_EENSR_INSA_ILi32EEESB_EEEEESH_NS5_IJlSB_lEEESH_S1K_NS1B_6fusion15FusionCallbacksIS1F_NS1L_17LinearCombinationISH_fSH_fLNS_15FloatRoundStyleE2EEESG_S1J_JEEENS4_5SM1004TMEM4LOAD26SM100_TMEM_LOAD_32dp32b32xESY_NSZ_INS10_ILi2ELi4ELi3EEES13_NSR_INS5_IJS14_S1H_EEENS5_IJS1H_SB_EEEEEEENS4_39AutoVectorizingCopyWithAssumedAlignmentILi128EEENS4_14SM90_TMA_STOREES1Z_S21_S21_EEEvvEEEEvNT_6ParamsE,"",@"SHT_CUDA_INFO"
	.sectionflags	@""
	.align	4


	//----- nvinfo : EIATTR_CUDA_API_VERSION
	.align		4
        /*0000*/ 	.byte	0x04, 0x37
        /*0002*/ 	.short	(.L_31 - .L_30)
.L_30:
        /*0004*/ 	.word	0x00000082


	//----- nvinfo : EIATTR_KPARAM_INFO
	.align		4
.L_31:
        /*0008*/ 	.byte	0x04, 0x17
        /*000a*/ 	.short	(.L_33 - .L_32)
.L_32:
        /*000c*/ 	.word	0x00000000
        /*0010*/ 	.short	0x0000
        /*0012*/ 	.short	0x0000
        /*0014*/ 	.byte	0x00, 0xf0, 0x01, 0x20


	//----- nvinfo : EIATTR_AT_ENTRY_FRAGMENTS
	.align		4
.L_33:
        /*0018*/ 	.byte	0x04, 0x4f
        /*001a*/ 	.short	(.L_35 - .L_34)


	//   ....[0]....
.L_34:
        /*001c*/ 	.word	0x00000006


	//----- nvinfo : EIATTR_RESERVED_SMEM_USED
	.align		4
.L_35:
        /*0020*/ 	.byte	0x01, 0x41
	.zero		2


	//----- nvinfo : EIATTR_SPARSE_MMA_MASK
	.align		4
        /*0024*/ 	.byte	0x03, 0x50
        /*0026*/ 	.short	0x0000


	//----- nvinfo : EIATTR_TCGEN05_1CTA_USED
	.align		4
        /*0028*/ 	.byte	0x01, 0x51
	.zero		2


	//----- nvinfo : EIATTR_MAXREG_COUNT
	.align		4
        /*002c*/ 	.byte	0x03, 0x1b
        /*002e*/ 	.short	0x00ff


	//----- nvinfo : EIATTR_NUM_BARRIERS
	.align		4
        /*0030*/ 	.byte	0x02, 0x4c
        /*0032*/ 	.byte	0x07
	.zero		1


	//----- nvinfo : EIATTR_EXTERNS
	.align		4
        /*0034*/ 	.byte	0x04, 0x0f
        /*0036*/ 	.short	(.L_37 - .L_36)


	//   ....[0]....
	.align		4
.L_36:
        /*0038*/ 	.word	index@(__assertfail)


	//----- nvinfo : EIATTR_MERCURY_ISA_VERSION
	.align		4
.L_37:
        /*003c*/ 	.byte	0x03, 0x5f
        /*003e*/ 	.short	0x0101


	//----- nvinfo : EIATTR_INT_WARP_WIDE_INSTR_OFFSETS
	.align		4
        /*0040*/ 	.byte	0x04, 0x31
        /*0042*/ 	.short	(.L_39 - .L_38)


	//   ....[0]....
.L_38:
        /*0044*/ 	.word	0x00001f60


	//   ....[1]....
        /*0048*/ 	.word	0x00003ac0


	//   ....[2]....
        /*004c*/ 	.word	0x00003af0


	//   ....[3]....
        /*0050*/ 	.word	0x00003b40


	//   ....[4]....
        /*0054*/ 	.word	0x00004460


	//   ....[5]....
        /*0058*/ 	.word	0x000044c0


	//   ....[6]....
        /*005c*/ 	.word	0x000045a0


	//   ....[7]....
        /*0060*/ 	.word	0x00004610


	//   ....[8]....
        /*0064*/ 	.word	0x00004720


	//   ....[9]....
        /*0068*/ 	.word	0x000047b0


	//   ....[10]....
        /*006c*/ 	.word	0x00004980


	//   ....[11]....
        /*0070*/ 	.word	0x00004ae0


	//----- nvinfo : EIATTR_COOP_GROUP_MASK_REGIDS
	.align		4
.L_39:
        /*0074*/ 	.byte	0x04, 0x29
        /*0076*/ 	.short	(.L_41 - .L_40)


	//   ....[0]....
.L_40:
        /*0078*/ 	.word	0xffffffff


	//   ....[1]....
        /*007c*/ 	.word	0xffffffff


	//   ....[2]....
        /*0080*/ 	.word	0xffffffff


	//   ....[3]....
        /*0084*/ 	.word	0xffffffff


	//   ....[4]....
        /*0088*/ 	.word	0xffffffff


	//   ....[5]....
        /*008c*/ 	.word	0xffffffff


	//   ....[6]....
        /*0090*/ 	.word	0xffffffff


	//   ....[7]....
        /*0094*/ 	.word	0xffffffff


	//   ....[8]....
        /*0098*/ 	.word	0xffffffff


	//   ....[9]....
        /*009c*/ 	.word	0xffffffff


	//   ....[10]....
        /*00a0*/ 	.word	0xffffffff


	//   ....[11]....
        /*00a4*/ 	.word	0xffffffff


	//   ....[12]....
        /*00a8*/ 	.word	0xffffffff


	//----- nvinfo : EIATTR_COOP_GROUP_INSTR_OFFSETS
	.align		4
.L_41:
        /*00ac*/ 	.byte	0x04, 0x28
        /*00ae*/ 	.short	(.L_43 - .L_42)


	//   ....[0]....
.L_42:
        /*00b0*/ 	.word	0x00000090


	//   ....[1]....
        /*00b4*/ 	.word	0x000004d0


	//   ....[2]....
        /*00b8*/ 	.word	0x00000680


	//   ....[3]....
        /*00bc*/ 	.word	0x00000820


	//   ....[4]....
        /*00c0*/ 	.word	0x00000920


	//   ....[5]....
        /*00c4*/ 	.word	0x00000a90


	//   ....[6]....
        /*00c8*/ 	.word	0x00000c30


	//   ....[7]....
        /*00cc*/ 	.word	0x00001e40


	//   ....[8]....
        /*00d0*/ 	.word	0x00002d40


	//   ....[9]....
        /*00d4*/ 	.word	0x00002f50


	//   ....[10]....
        /*00d8*/ 	.word	0x00002f80


	//   ....[11]....
        /*00dc*/ 	.word	0x000039b0


	//   ....[12]....
        /*00e0*/ 	.word	0x00003be0


	//----- nvinfo : EIATTR_VRC_CTA_INIT_COUNT
	.align		4
.L_43:
        /*00e4*/ 	.byte	0x02, 0x4a
        /*00e6*/ 	.byte	0x80
	.zero		1


	//----- nvinfo : EIATTR_SYSCALL_OFFSETS
	.align		4
        /*00e8*/ 	.byte	0x04, 0x46
        /*00ea*/ 	.short	(.L_45 - .L_44)


	//   ....[0]....
.L_44:
        /*00ec*/ 	.word	0x00005560


	//   ....[1]....
        /*00f0*/ 	.word	0x00005650


	//   ....[2]....
        /*00f4*/ 	.word	0x00005dc0


	//   ....[3]....
        /*00f8*/ 	.word	0x00006a40


	//   ....[4]....
        /*00fc*/ 	.word	0x00007690


	//   ....[5]....
        /*0100*/ 	.word	0x000082e0


	//----- nvinfo : EIATTR_MBARRIER_INSTR_OFFSETS
	.align		4
.L_45:
        /*0104*/ 	.byte	0x04, 0x39
        /*0106*/ 	.short	(.L_47 - .L_46)


	//   ....[0]....
.L_46:
        /*0108*/ 	.word	0x000005b0
        /*010c*/ 	.word	0x000000ff
        /*0110*/ 	.word	0x00000000
        /*0114*/ 	.short	0x0100
        /*0116*/ 	.byte	0x05
	.zero		1


	//   ....[1]....
        /*0118*/ 	.word	0x000005c0
        /*011c*/ 	.word	0x000000ff
        /*0120*/ 	.word	0x00000030
        /*0124*/ 	.short	0x0100
        /*0126*/ 	.byte	0x05
	.zero		1


	//   ....[2]....
        /*0128*/ 	.word	0x000005d0
        /*012c*/ 	.word	0x000000ff
        /*0130*/ 	.word	0x00000008
        /*0134*/ 	.short	0x0100
        /*0136*/ 	.byte	0x05
	.zero		1


	//   ....[3]....
        /*0138*/ 	.word	0x000005e0
        /*013c*/ 	.word	0x000000ff
        /*0140*/ 	.word	0x00000038
        /*0144*/ 	.short	0x0100
        /*0146*/ 	.byte	0x05
	.zero		1


	//   ....[4]....
        /*0148*/ 	.word	0x000005f0
        /*014c*/ 	.word	0x000000ff
        /*0150*/ 	.word	0x00000010
        /*0154*/ 	.short	0x0100
        /*0156*/ 	.byte	0x05
	.zero		1


	//   ....[5]....
        /*0158*/ 	.word	0x00000600
        /*015c*/ 	.word	0x000000ff
        /*0160*/ 	.word	0x00000040
        /*0164*/ 	.short	0x0100
        /*0166*/ 	.byte	0x05
	.zero		1


	//   ....[6]....
        /*0168*/ 	.word	0x00000610
        /*016c*/ 	.word	0x000000ff
        /*0170*/ 	.word	0x00000018
        /*0174*/ 	.short	0x0100
        /*0176*/ 	.byte	0x05
	.zero		1


	//   ....[7]....
        /*0178*/ 	.word	0x00000620
        /*017c*/ 	.word	0x000000ff
        /*0180*/ 	.word	0x00000048
        /*0184*/ 	.short	0x0100
        /*0186*/ 	.byte	0x05
	.zero		1


	//   ....[8]....
        /*0188*/ 	.word	0x00000630
        /*018c*/ 	.word	0x000000ff
        /*0190*/ 	.word	0x00000020
        /*0194*/ 	.short	0x0100
        /*0196*/ 	.byte	0x05
	.zero		1


	//   ....[9]....
        /*0198*/ 	.word	0x00000640
        /*019c*/ 	.word	0x000000ff
        /*01a0*/ 	.word	0x00000050
        /*01a4*/ 	.short	0x0100
        /*01a6*/ 	.byte	0x05
	.zero		1


	//   ....[10]....
        /*01a8*/ 	.word	0x00000650
        /*01ac*/ 	.word	0x000000ff
        /*01b0*/ 	.word	0x00000028
        /*01b4*/ 	.short	0x0100
        /*01b6*/ 	.byte	0x05
	.zero		1


	//   ....[11]....
        /*01b8*/ 	.word	0x00000660
        /*01bc*/ 	.word	0x000000ff
        /*01c0*/ 	.word	0x00000058
        /*01c4*/ 	.short	0x0100
        /*01c6*/ 	.byte	0x05
	.zero		1


	//   ....[12]....
        /*01c8*/ 	.word	0x00000790
        /*01cc*/ 	.word	0x000000ff
        /*01d0*/ 	.word	0x00000060
        /*01d4*/ 	.short	0x0100
        /*01d6*/ 	.byte	0x07
	.zero		1


	//   ....[13]....
        /*01d8*/ 	.word	0x000007a0
        /*01dc*/ 	.word	0x000000ff
        /*01e0*/ 	.word	0x00000080
        /*01e4*/ 	.short	0x0100
        /*01e6*/ 	.byte	0x07
	.zero		1


	//   ....[14]....
        /*01e8*/ 	.word	0x000007b0
        /*01ec*/ 	.word	0x000000ff
        /*01f0*/ 	.word	0x00000068
        /*01f4*/ 	.short	0x0100
        /*01f6*/ 	.byte	0x07
	.zero		1


	//   ....[15]....
        /*01f8*/ 	.word	0x000007c0
        /*01fc*/ 	.word	0x000000ff
        /*0200*/ 	.word	0x00000088
        /*0204*/ 	.short	0x0100
        /*0206*/ 	.byte	0x07
	.zero		1


	//   ....[16]....
        /*0208*/ 	.word	0x000007d0
        /*020c*/ 	.word	0x000000ff
        /*0210*/ 	.word	0x00000070
        /*0214*/ 	.short	0x0100
        /*0216*/ 	.byte	0x07
	.zero		1


	//   ....[17]....
        /*0218*/ 	.word	0x000007e0
        /*021c*/ 	.word	0x000000ff
        /*0220*/ 	.word	0x00000090
        /*0224*/ 	.short	0x0100
        /*0226*/ 	.byte	0x07
	.zero		1


	//   ....[18]....
        /*0228*/ 	.word	0x000007f0
        /*022c*/ 	.word	0x000000ff
        /*0230*/ 	.word	0x00000078
        /*0234*/ 	.short	0x0100
        /*0236*/ 	.byte	0x07
	.zero		1


	//   ....[19]....
        /*0238*/ 	.word	0x00000800
        /*023c*/ 	.word	0x000000ff
        /*0240*/ 	.word	0x00000098
        /*0244*/ 	.short	0x0100
        /*0246*/ 	.byte	0x07
	.zero		1


	//   ....[20]....
        /*0248*/ 	.word	0x000008f0
        /*024c*/ 	.word	0x000000ff
        /*0250*/ 	.word	0x000000a0
        /*0254*/ 	.short	0x0100
        /*0256*/ 	.byte	0x05
	.zero		1


	//   ....[21]....
        /*0258*/ 	.word	0x00000900
        /*025c*/ 	.word	0x000000ff
        /*0260*/ 	.word	0x000000a8
        /*0264*/ 	.short	0x0100
        /*0266*/ 	.byte	0x05
	.zero		1


	//   ....[22]....
        /*0268*/ 	.word	0x00000a40
        /*026c*/ 	.word	0x000000ff
        /*0270*/ 	.word	0x000000b0
        /*0274*/ 	.short	0x0100
        /*0276*/ 	.byte	0x05
	.zero		1


	//   ....[23]....
        /*0278*/ 	.word	0x00000a50
        /*027c*/ 	.word	0x000000ff
        /*0280*/ 	.word	0x000000c0
        /*0284*/ 	.short	0x0100
        /*0286*/ 	.byte	0x05
	.zero		1


	//   ....[24]....
        /*0288*/ 	.word	0x00000a60
        /*028c*/ 	.word	0x000000ff
        /*0290*/ 	.word	0x000000b8
        /*0294*/ 	.short	0x0100
        /*0296*/ 	.byte	0x05
	.zero		1


	//   ....[25]....
        /*0298*/ 	.word	0x00000a70
        /*029c*/ 	.word	0x000000ff
        /*02a0*/ 	.word	0x000000c8
        /*02a4*/ 	.short	0x0100
        /*02a6*/ 	.byte	0x05
	.zero		1


	//   ....[26]....
        /*02a8*/ 	.word	0x00000ba0
        /*02ac*/ 	.word	0x000000ff
        /*02b0*/ 	.word	0x000000d0
        /*02b4*/ 	.short	0x0100
        /*02b6*/ 	.byte	0x07
	.zero		1


	//   ....[27]....
        /*02b8*/ 	.word	0x00000bb0
        /*02bc*/ 	.word	0x000000ff
        /*02c0*/ 	.word	0x000000f0
        /*02c4*/ 	.short	0x0100
        /*02c6*/ 	.byte	0x07
	.zero		1


	//   ....[28]....
        /*02c8*/ 	.word	0x00000bc0
        /*02cc*/ 	.word	0x000000ff
        /*02d0*/ 	.word	0x000000d8
        /*02d4*/ 	.short	0x0100
        /*02d6*/ 	.byte	0x07
	.zero		1


	//   ....[29]....
        /*02d8*/ 	.word	0x00000bd0
        /*02dc*/ 	.word	0x000000ff
        /*02e0*/ 	.word	0x000000f8
        /*02e4*/ 	.short	0x0100
        /*02e6*/ 	.byte	0x07
	.zero		1


	//   ....[30]....
        /*02e8*/ 	.word	0x00000be0
        /*02ec*/ 	.word	0x000000ff
        /*02f0*/ 	.word	0x000000e0
        /*02f4*/ 	.short	0x0100
        /*02f6*/ 	.byte	0x07
	.zero		1


	//   ....[31]....
        /*02f8*/ 	.word	0x00000bf0
        /*02fc*/ 	.word	0x000000ff
        /*0300*/ 	.word	0x00000100
        /*0304*/ 	.short	0x0100
        /*0306*/ 	.byte	0x07
	.zero		1


	//   ....[32]....
        /*0308*/ 	.word	0x00000c00
        /*030c*/ 	.word	0x000000ff
        /*0310*/ 	.word	0x000000e8
        /*0314*/ 	.short	0x0100
        /*0316*/ 	.byte	0x07
	.zero		1


	//   ....[33]....
        /*0318*/ 	.word	0x00000c10
        /*031c*/ 	.word	0x000000ff
        /*0320*/ 	.word	0x00000108
        /*0324*/ 	.short	0x0100
        /*0326*/ 	.byte	0x07
	.zero		1


	//   ....[34]....
        /*0328*/ 	.word	0x00000d00
        /*032c*/ 	.word	0x000000ff
        /*0330*/ 	.word	0x00000110
        /*0334*/ 	.short	0x0100
        /*0336*/ 	.byte	0x05
	.zero		1


	//   ....[35]....
        /*0338*/ 	.word	0x00000d10
        /*033c*/ 	.word	0x000000ff
        /*0340*/ 	.word	0x00000120
        /*0344*/ 	.short	0x0100
        /*0346*/ 	.byte	0x05
	.zero		1


	//   ....[36]....
        /*0348*/ 	.word	0x00000d20
        /*034c*/ 	.word	0x000000ff
        /*0350*/ 	.word	0x00000118
        /*0354*/ 	.short	0x0100
        /*0356*/ 	.byte	0x05
	.zero		1


	//   ....[37]....
        /*0358*/ 	.word	0x00000d30
        /*035c*/ 	.word	0x000000ff
        /*0360*/ 	.word	0x00000128
        /*0364*/ 	.short	0x0100
        /*0366*/ 	.byte	0x05
	.zero		1


	//   ....[38]....
        /*0368*/ 	.word	0x00001600
        /*036c*/ 	.word	0x00000002
        /*0370*/ 	.word	0x00000120
        /*0374*/ 	.short	0x010a
        /*0376*/ 	.byte	0xff
	.zero		1


	//   ....[39]....
        /*0378*/ 	.word	0x00001630
        /*037c*/ 	.word	0x00000002
        /*0380*/ 	.word	0x00000110
        /*0384*/ 	.short	0x0101
        /*0386*/ 	.byte	0xff
	.zero		1


	//   ....[40]....
        /*0388*/ 	.word	0x00001700
        /*038c*/ 	.word	0x000000ff
        /*0390*/ 	.word	0x00000030
        /*0394*/ 	.short	0x010a
        /*0396*/ 	.byte	0x08
	.zero		1


	//   ....[41]....
        /*0398*/ 	.word	0x000017c0
        /*039c*/ 	.word	0x000000ff
        /*03a0*/ 	.word	0x00000030
        /*03a4*/ 	.short	0x010a
        /*03a6*/ 	.byte	0x21
	.zero		1


	//   ....[42]....
        /*03a8*/ 	.word	0x00001920
        /*03ac*/ 	.word	0x000000ff
        /*03b0*/ 	.word	0x00000030
        /*03b4*/ 	.short	0x010a
        /*03b6*/ 	.byte	0x08
	.zero		1


	//   ....[43]....
        /*03b8*/ 	.word	0x00001ab0
        /*03bc*/ 	.word	0x000000ff
        /*03c0*/ 	.word	0x000000a8
        /*03c4*/ 	.short	0x0101
        /*03c6*/ 	.byte	0x04
	.zero		1


	//   ....[44]....
        /*03c8*/ 	.word	0x00001ad0
        /*03cc*/ 	.word	0x000000ff
        /*03d0*/ 	.word	0x00000030
        /*03d4*/ 	.short	0x010a
        /*03d6*/ 	.byte	0x08
	.zero		1


	//   ....[45]....
        /*03d8*/ 	.word	0x00001b70
        /*03dc*/ 	.word	0x000000ff
        /*03e0*/ 	.word	0x00000030
        /*03e4*/ 	.short	0x010a
        /*03e6*/ 	.byte	0x21
	.zero		1


	//   ....[46]....
        /*03e8*/ 	.word	0x00001cd0
        /*03ec*/ 	.word	0x000000ff
        /*03f0*/ 	.word	0x00000030
        /*03f4*/ 	.short	0x010a
        /*03f6*/ 	.byte	0x08
	.zero		1


	//   ....[47]....
        /*03f8*/ 	.word	0x00001e70
        /*03fc*/ 	.word	0x00000002
        /*0400*/ 	.word	0x000000b0
        /*0404*/ 	.short	0x010a
        /*0406*/ 	.byte	0xff
	.zero		1


	//   ....[48]....
        /*0408*/ 	.word	0x00001f30
        /*040c*/ 	.word	0x00000002
        /*0410*/ 	.word	0x00000000
        /*0414*/ 	.short	0x0101
        /*0416*/ 	.byte	0xff
	.zero		1


	//   ....[49]....
        /*0418*/ 	.word	0x00002490
        /*041c*/ 	.word	0x000000ff
        /*0420*/ 	.word	0x00000000
        /*0424*/ 	.short	0x010a
        /*0426*/ 	.byte	0x05
	.zero		1


	//   ....[50]....
        /*0428*/ 	.word	0x00002520
        /*042c*/ 	.word	0x000000ff
        /*0430*/ 	.word	0x00000000
        /*0434*/ 	.short	0x010a
        /*0436*/ 	.byte	0x05
	.zero		1


	//   ....[51]....
        /*0438*/ 	.word	0x000025b0
        /*043c*/ 	.word	0x000000ff
        /*0440*/ 	.word	0x00000000
        /*0444*/ 	.short	0x010a
        /*0446*/ 	.byte	0x05
	.zero		1


	//   ....[52]....
        /*0448*/ 	.word	0x00002640
        /*044c*/ 	.word	0x000000ff
        /*0450*/ 	.word	0x00000000
        /*0454*/ 	.short	0x010a
        /*0456*/ 	.byte	0x05
	.zero		1


	//   ....[53]....
        /*0458*/ 	.word	0x000026d0
        /*045c*/ 	.word	0x000000ff
        /*0460*/ 	.word	0x00000000
        /*0464*/ 	.short	0x010a
        /*0466*/ 	.byte	0x05
	.zero		1


	//   ....[54]....
        /*0468*/ 	.word	0x00002770
        /*046c*/ 	.word	0x00000000
        /*0470*/ 	.word	0x00000000
        /*0474*/ 	.short	0x010a
        /*0476*/ 	.byte	0xff
	.zero		1


	//   ....[55]....
        /*0478*/ 	.word	0x00002890
        /*047c*/ 	.word	0x00000000
        /*0480*/ 	.word	0x00000110
        /*0484*/ 	.short	0x010a
        /*0486*/ 	.byte	0xff
	.zero		1


	//   ....[56]....
        /*0488*/ 	.word	0x00002900
        /*048c*/ 	.word	0x00000000
        /*0490*/ 	.word	0x00000000
        /*0494*/ 	.short	0x0101
        /*0496*/ 	.byte	0xff
	.zero		1


	//   ....[57]....
        /*0498*/ 	.word	0x00002920
        /*049c*/ 	.word	0x000000ff
        /*04a0*/ 	.word	0x000000c0
        /*04a4*/ 	.short	0x010a
        /*04a6*/ 	.byte	0x05
	.zero		1


	//   ....[58]....
        /*04a8*/ 	.word	0x00002a40
        /*04ac*/ 	.word	0x00000000
        /*04b0*/ 	.word	0x000000b0
        /*04b4*/ 	.short	0x010a
        /*04b6*/ 	.byte	0xff
	.zero		1


	//   ....[59]....
        /*04b8*/ 	.word	0x00002b40
        /*04bc*/ 	.word	0x00000000
        /*04c0*/ 	.word	0x00000000
        /*04c4*/ 	.short	0x0101
        /*04c6*/ 	.byte	0xff
	.zero		1


	//   ....[60]....
        /*04c8*/ 	.word	0x00002bd0
        /*04cc*/ 	.word	0x000000ff
        /*04d0*/ 	.word	0x000000c0
        /*04d4*/ 	.short	0x0106
        /*04d6*/ 	.byte	0x05
	.zero		1


	//   ....[61]....
        /*04d8*/ 	.word	0x00002bf0
        /*04dc*/ 	.word	0x000000ff
        /*04e0*/ 	.word	0x000000c0
        /*04e4*/ 	.short	0x010a
        /*04e6*/ 	.byte	0x05
	.zero		1


	//   ....[62]....
        /*04e8*/ 	.word	0x00002c80
        /*04ec*/ 	.word	0x000000ff
        /*04f0*/ 	.word	0x000000c0
        /*04f4*/ 	.short	0x0106
        /*04f6*/ 	.byte	0x04
	.zero		1


	//   ....[63]....
        /*04f8*/ 	.word	0x00002cc0
        /*04fc*/ 	.word	0x00000000
        /*0500*/ 	.word	0x000000c0
        /*0504*/ 	.short	0x010a
        /*0506*/ 	.byte	0xff
	.zero		1


	//   ....[64]....
        /*0508*/ 	.word	0x00003200
        /*050c*/ 	.word	0x00000000
        /*0510*/ 	.word	0x000000b0
        /*0514*/ 	.short	0x010a
        /*0516*/ 	.byte	0xff
	.zero		1


	//   ....[65]....
        /*0518*/ 	.word	0x00003310
        /*051c*/ 	.word	0x00000003
        /*0520*/ 	.word	0x00000000
        /*0524*/ 	.short	0x0101
        /*0526*/ 	.byte	0xff
	.zero		1


	//   ....[66]....
        /*0528*/ 	.word	0x00003320
        /*052c*/ 	.word	0x000000ff
        /*0530*/ 	.word	0x00000000
        /*0534*/ 	.short	0x010a
        /*0536*/ 	.byte	0x06
	.zero		1


	//   ....[67]....
        /*0538*/ 	.word	0x00003340
        /*053c*/ 	.word	0x000000ff
        /*0540*/ 	.word	0x000000f0
        /*0544*/ 	.short	0x010a
        /*0546*/ 	.byte	0x07
	.zero		1


	//   ....[68]....
        /*0548*/ 	.word	0x00003410
        /*054c*/ 	.word	0x000000ff
        /*0550*/ 	.word	0x00000000
        /*0554*/ 	.short	0x010a
        /*0556*/ 	.byte	0x06
	.zero		1


	//   ....[69]....
        /*0558*/ 	.word	0x00003540
        /*055c*/ 	.word	0x000000ff
        /*0560*/ 	.word	0x00000000
        /*0564*/ 	.short	0x010a
        /*0566*/ 	.byte	0x1a
	.zero		1


	//   ....[70]....
        /*0568*/ 	.word	0x000037e0
        /*056c*/ 	.word	0x000000ff
        /*0570*/ 	.word	0x00000000
        /*0574*/ 	.short	0x010a
        /*0576*/ 	.byte	0x06
	.zero		1


	//   ....[71]....
        /*0578*/ 	.word	0x00003870
        /*057c*/ 	.word	0x000000ff
        /*0580*/ 	.word	0x00000000
        /*0584*/ 	.short	0x010a
        /*0586*/ 	.byte	0x06
	.zero		1


	//   ....[72]....
        /*0588*/ 	.word	0x00003900
        /*058c*/ 	.word	0x000000ff
        /*0590*/ 	.word	0x00000000
        /*0594*/ 	.short	0x010a
        /*0596*/ 	.byte	0x06
	.zero		1


	//   ....[73]....
        /*0598*/ 	.word	0x00003990
        /*059c*/ 	.word	0x000000ff
        /*05a0*/ 	.word	0x00000000
        /*05a4*/ 	.short	0x010a
        /*05a6*/ 	.byte	0x07
	.zero		1


	//   ....[74]....
        /*05a8*/ 	.word	0x00003e10
        /*05ac*/ 	.word	0x00000000
        /*05b0*/ 	.word	0x000000b0
        /*05b4*/ 	.short	0x010a
        /*05b6*/ 	.byte	0xff
	.zero		1


	//   ....[75]....
        /*05b8*/ 	.word	0x00003ed0
        /*05bc*/ 	.word	0x00000000
        /*05c0*/ 	.word	0x00000000
        /*05c4*/ 	.short	0x0101
        /*05c6*/ 	.byte	0xff
	.zero		1


	//   ....[76]....
        /*05c8*/ 	.word	0x000041f0
        /*05cc*/ 	.word	0x000000ff
        /*05d0*/ 	.word	0x000000a8
        /*05d4*/ 	.short	0x010a
        /*05d6*/ 	.byte	0x07
	.zero		1


	//   ....[77]....
        /*05d8*/ 	.word	0x000043e0
        /*05dc*/ 	.word	0x000000ff
        /*05e0*/ 	.word	0x00000080
        /*05e4*/ 	.short	0x010a
        /*05e6*/ 	.byte	0x07
	.zero		1


	//   ....[78]....
        /*05e8*/ 	.word	0x00004550
        /*05ec*/ 	.word	0x000000ff
        /*05f0*/ 	.word	0x00000060
        /*05f4*/ 	.short	0x010b
        /*05f6*/ 	.byte	0x07
	.zero		1


	//   ....[79]....
        /*05f8*/ 	.word	0x00004560
        /*05fc*/ 	.word	0x000000ff
        /*0600*/ 	.word	0x00000000
        /*0604*/ 	.short	0x0101
        /*0606*/ 	.byte	0x08
	.zero		1


	//   ....[80]....
        /*0608*/ 	.word	0x00004570
        /*060c*/ 	.word	0x000000ff
        /*0610*/ 	.word	0x00000088
        /*0614*/ 	.short	0x010a
        /*0616*/ 	.byte	0x07
	.zero		1


	//   ....[81]....
        /*0618*/ 	.word	0x000046c0
        /*061c*/ 	.word	0x000000ff
        /*0620*/ 	.word	0x00000068
        /*0624*/ 	.short	0x010b
        /*0626*/ 	.byte	0x07
	.zero		1


	//   ....[82]....
        /*0628*/ 	.word	0x000046d0
        /*062c*/ 	.word	0x000000ff
        /*0630*/ 	.word	0x00000000
        /*0634*/ 	.short	0x0101
        /*0636*/ 	.byte	0x08
	.zero		1


	//   ....[83]....
        /*0638*/ 	.word	0x000046e0
        /*063c*/ 	.word	0x000000ff
        /*0640*/ 	.word	0x00000090
        /*0644*/ 	.short	0x010a
        /*0646*/ 	.byte	0x07
	.zero		1


	//   ....[84]....
        /*0648*/ 	.word	0x00004860
        /*064c*/ 	.word	0x000000ff
        /*0650*/ 	.word	0x00000070
        /*0654*/ 	.short	0x010b
        /*0656*/ 	.byte	0x07
	.zero		1


	//   ....[85]....
        /*0658*/ 	.word	0x000048a0
        /*065c*/ 	.word	0x000000ff
        /*0660*/ 	.word	0x00000000
        /*0664*/ 	.short	0x0101
        /*0666*/ 	.byte	0x08
	.zero		1


	//   ....[86]....
        /*0668*/ 	.word	0x000048e0
        /*066c*/ 	.word	0x000000ff
        /*0670*/ 	.word	0x00000098
        /*0674*/ 	.short	0x010a
        /*0676*/ 	.byte	0x07
	.zero		1


	//   ....[87]....
        /*0678*/ 	.word	0x00004b20
        /*067c*/ 	.word	0x000000ff
        /*0680*/ 	.word	0x00000078
        /*0684*/ 	.short	0x010b
        /*0686*/ 	.byte	0x07
	.zero		1


	//   ....[88]....
        /*0688*/ 	.word	0x00004b40
        /*068c*/ 	.word	0x000000ff
        /*0690*/ 	.word	0x00000000
        /*0694*/ 	.short	0x0101
        /*0696*/ 	.byte	0x0d
	.zero		1


	//   ....[89]....
        /*0698*/ 	.word	0x00004b70
        /*069c*/ 	.word	0x000000ff
        /*06a0*/ 	.word	0x00000080
        /*06a4*/ 	.short	0x010a
        /*06a6*/ 	.byte	0x07
	.zero		1


	//   ....[90]....
        /*06a8*/ 	.word	0x00004b90
        /*06ac*/ 	.word	0x000000ff
        /*06b0*/ 	.word	0x00000088
        /*06b4*/ 	.short	0x010a
        /*06b6*/ 	.byte	0x07
	.zero		1


	//   ....[91]....
        /*06b8*/ 	.word	0x00004bb0
        /*06bc*/ 	.word	0x000000ff
        /*06c0*/ 	.word	0x00000090
        /*06c4*/ 	.short	0x010a
        /*06c6*/ 	.byte	0x07
	.zero		1


	//   ....[92]....
        /*06c8*/ 	.word	0x00004bf0
        /*06cc*/ 	.word	0x00000000
        /*06d0*/ 	.word	0x00000098
        /*06d4*/ 	.short	0x010a
        /*06d6*/ 	.byte	0xff
	.zero		1


	//   ....[93]....
        /*06d8*/ 	.word	0x00004f20
        /*06dc*/ 	.word	0x00000000
        /*06e0*/ 	.word	0x000000b0
        /*06e4*/ 	.short	0x010a
        /*06e6*/ 	.byte	0xff
	.zero		1


	//   ....[94]....
        /*06e8*/ 	.word	0x00005030
        /*06ec*/ 	.word	0x00000000
        /*06f0*/ 	.word	0x00000000
        /*06f4*/ 	.short	0x0101
        /*06f6*/ 	.byte	0xff
	.zero		1


	//   ....[95]....
        /*06f8*/ 	.word	0x00005a80
        /*06fc*/ 	.word	0x000000ff
        /*0700*/ 	.word	0x00000060
        /*0704*/ 	.short	0x010a
        /*0706*/ 	.byte	0x30
	.zero		1


	//   ....[96]....
        /*0708*/ 	.word	0x00005ac0
        /*070c*/ 	.word	0x00000040
        /*0710*/ 	.word	0x000000d0
        /*0714*/ 	.short	0x010a
        /*0716*/ 	.byte	0xff
	.zero		1


	//   ....[97]....
        /*0718*/ 	.word	0x00005bb0
        /*071c*/ 	.word	0x000000ff
        /*0720*/ 	.word	0x00000060
        /*0724*/ 	.short	0x010a
        /*0726*/ 	.byte	0x30
	.zero		1


	//   ....[98]....
        /*0728*/ 	.word	0x00005ca0
        /*072c*/ 	.word	0x00000040
        /*0730*/ 	.word	0x000000d0
        /*0734*/ 	.short	0x010a
        /*0736*/ 	.byte	0xff
	.zero		1


	//   ....[99]....
        /*0738*/ 	.word	0x00006770
        /*073c*/ 	.word	0x00000000
        /*0740*/ 	.word	0x00000000
        /*0744*/ 	.short	0x0101
        /*0746*/ 	.byte	0xff
	.zero		1


	//   ....[100]....
        /*0748*/ 	.word	0x00006780
        /*074c*/ 	.word	0x00000002
        /*0750*/ 	.word	0x00000060
        /*0754*/ 	.short	0x010a
        /*0756*/ 	.byte	0xff
	.zero		1


	//   ....[101]....
        /*0758*/ 	.word	0x00006860
        /*075c*/ 	.word	0x00000002
        /*0760*/ 	.word	0x00000060
        /*0764*/ 	.short	0x010a
        /*0766*/ 	.byte	0xff
	.zero		1


	//   ....[102]....
        /*0768*/ 	.word	0x000073c0
        /*076c*/ 	.word	0x00000048
        /*0770*/ 	.word	0x00000000
        /*0774*/ 	.short	0x0101
        /*0776*/ 	.byte	0xff
	.zero		1


	//   ....[103]....
        /*0778*/ 	.word	0x000073e0
        /*077c*/ 	.word	0x00000000
        /*0780*/ 	.word	0x00000060
        /*0784*/ 	.short	0x010a
        /*0786*/ 	.byte	0xff
	.zero		1


	//   ....[104]....
        /*0788*/ 	.word	0x000074b0
        /*078c*/ 	.word	0x00000000
        /*0790*/ 	.word	0x00000060
        /*0794*/ 	.short	0x010a
        /*0796*/ 	.byte	0xff
	.zero		1


	//   ....[105]....
        /*0798*/ 	.word	0x00008010
        /*079c*/ 	.word	0x00000048
        /*07a0*/ 	.word	0x00000000
        /*07a4*/ 	.short	0x0101
        /*07a6*/ 	.byte	0xff
	.zero		1


	//   ....[106]....
        /*07a8*/ 	.word	0x00008030
        /*07ac*/ 	.word	0x00000000
        /*07b0*/ 	.word	0x00000060
        /*07b4*/ 	.short	0x010a
        /*07b6*/ 	.byte	0xff
	.zero		1


	//   ....[107]....
        /*07b8*/ 	.word	0x00008100
        /*07bc*/ 	.word	0x00000000
        /*07c0*/ 	.word	0x00000060
        /*07c4*/ 	.short	0x010a
        /*07c6*/ 	.byte	0xff
	.zero		1


	//   ....[108]....
        /*07c8*/ 	.word	0x00008440
        /*07cc*/ 	.word	0x000000ff
        /*07d0*/ 	.word	0x00000000
        /*07d4*/ 	.short	0x0101
        /*07d6*/ 	.byte	0x05
	.zero		1


	//   ....[109]....
        /*07d8*/ 	.word	0x00008cc0
        /*07dc*/ 	.word	0x00000000
        /*07e0*/ 	.word	0x00000000
        /*07e4*/ 	.short	0x0101
        /*07e6*/ 	.byte	0xff
	.zero		1


	//   ....[110]....
        /*07e8*/ 	.word	0x00008f30
        /*07ec*/ 	.word	0x000000ff
        /*07f0*/ 	.word	0x00000000
        /*07f4*/ 	.short	0x0101
        /*07f6*/ 	.byte	0x04
	.zero		1


	//   ....[111]....
        /*07f8*/ 	.word	0x00008f50
        /*07fc*/ 	.word	0x00000002
        /*0800*/ 	.word	0x00000120
        /*0804*/ 	.short	0x010a
        /*0806*/ 	.byte	0xff
	.zero		1


	//   ....[112]....
        /*0808*/ 	.word	0x00008fb0
        /*080c*/ 	.word	0x00000002
        /*0810*/ 	.word	0x00000030
        /*0814*/ 	.short	0x010a
        /*0816*/ 	.byte	0xff
	.zero		1


	//   ....[113]....
        /*0818*/ 	.word	0x00009010
        /*081c*/ 	.word	0x00000002
        /*0820*/ 	.word	0x00000030
        /*0824*/ 	.short	0x010a
        /*0826*/ 	.byte	0xff
	.zero		1


	//   ....[114]....
        /*0828*/ 	.word	0x00009060
        /*082c*/ 	.word	0x00000002
        /*0830*/ 	.word	0x000000b0
        /*0834*/ 	.short	0x010a
        /*0836*/ 	.byte	0xff
	.zero		1


	//   ....[115]....
        /*0838*/ 	.word	0x000090c0
        /*083c*/ 	.word	0x00000000
        /*0840*/ 	.word	0x00000000
        /*0844*/ 	.short	0x010a
        /*0846*/ 	.byte	0xff
	.zero		1


	//   ....[116]....
        /*0848*/ 	.word	0x00009120
        /*084c*/ 	.word	0x00000000
        /*0850*/ 	.word	0x00000000
        /*0854*/ 	.short	0x010a
        /*0856*/ 	.byte	0xff
	.zero		1


	//   ....[117]....
        /*0858*/ 	.word	0x00009180
        /*085c*/ 	.word	0x00000000
        /*0860*/ 	.word	0x00000000
        /*0864*/ 	.short	0x010a
        /*0866*/ 	.byte	0xff
	.zero		1


	//   ....[118]....
        /*0868*/ 	.word	0x000091e0
        /*086c*/ 	.word	0x00000000
        /*0870*/ 	.word	0x00000000
        /*0874*/ 	.short	0x010a
        /*0876*/ 	.byte	0xff
	.zero		1


	//   ....[119]....
        /*0878*/ 	.word	0x00009240
        /*087c*/ 	.word	0x00000000
        /*0880*/ 	.word	0x00000000
        /*0884*/ 	.short	0x010a
        /*0886*/ 	.byte	0xff
	.zero		1


	//   ....[120]....
        /*0888*/ 	.word	0x00009290
        /*088c*/ 	.word	0x00000000
        /*0890*/ 	.word	0x00000110
        /*0894*/ 	.short	0x010a
        /*0896*/ 	.byte	0xff
	.zero		1


	//   ....[121]....
        /*0898*/ 	.word	0x000092f0
        /*089c*/ 	.word	0x00000000
        /*08a0*/ 	.word	0x000000c0
        /*08a4*/ 	.short	0x010a
        /*08a6*/ 	.byte	0xff
	.zero		1


	//   ....[122]....
        /*08a8*/ 	.word	0x00009340
        /*08ac*/ 	.word	0x00000000
        /*08b0*/ 	.word	0x000000b0
        /*08b4*/ 	.short	0x010a
        /*08b6*/ 	.byte	0xff
	.zero		1


	//   ....[123]....
        /*08b8*/ 	.word	0x000093a0
        /*08bc*/ 	.word	0x00000000
        /*08c0*/ 	.word	0x000000c0
        /*08c4*/ 	.short	0x010a
        /*08c6*/ 	.byte	0xff
	.zero		1


	//   ....[124]....
        /*08c8*/ 	.word	0x000093f0
        /*08cc*/ 	.word	0x00000000
        /*08d0*/ 	.word	0x000000b0
        /*08d4*/ 	.short	0x010a
        /*08d6*/ 	.byte	0xff
	.zero		1


	//   ....[125]....
        /*08d8*/ 	.word	0x00009450
        /*08dc*/ 	.word	0x00000002
        /*08e0*/ 	.word	0x000000f0
        /*08e4*/ 	.short	0x010a
        /*08e6*/ 	.byte	0xff
	.zero		1


	//   ....[126]....
        /*08e8*/ 	.word	0x000094b0
        /*08ec*/ 	.word	0x00000000
        /*08f0*/ 	.word	0x00000000
        /*08f4*/ 	.short	0x010a
        /*08f6*/ 	.byte	0xff
	.zero		1


	//   ....[127]....
        /*08f8*/ 	.word	0x00009510
        /*08fc*/ 	.word	0x00000000
        /*0900*/ 	.word	0x00000000
        /*0904*/ 	.short	0x010a
        /*0906*/ 	.byte	0xff
	.zero		1


	//   ....[128]....
        /*0908*/ 	.word	0x00009570
        /*090c*/ 	.word	0x00000000
        /*0910*/ 	.word	0x00000000
        /*0914*/ 	.short	0x010a
        /*0916*/ 	.byte	0xff
	.zero		1


	//   ....[129]....
        /*0918*/ 	.word	0x000095d0
        /*091c*/ 	.word	0x00000000
        /*0920*/ 	.word	0x00000000
        /*0924*/ 	.short	0x010a
        /*0926*/ 	.byte	0xff
	.zero		1


	//   ....[130]....
        /*0928*/ 	.word	0x00009630
        /*092c*/ 	.word	0x00000000
        /*0930*/ 	.word	0x00000000
        /*0934*/ 	.short	0x010a
        /*0936*/ 	.byte	0xff
	.zero		1


	//   ....[131]....
        /*0938*/ 	.word	0x00009680
        /*093c*/ 	.word	0x00000000
        /*0940*/ 	.word	0x000000b0
        /*0944*/ 	.short	0x010a
        /*0946*/ 	.byte	0xff
	.zero		1


	//   ....[132]....
        /*0948*/ 	.word	0x000096e0
        /*094c*/ 	.word	0x00000000
        /*0950*/ 	.word	0x000000a8
        /*0954*/ 	.short	0x010a
        /*0956*/ 	.byte	0xff
	.zero		1


	//   ....[133]....
        /*0958*/ 	.word	0x00009740
        /*095c*/ 	.word	0x00000000
        /*0960*/ 	.word	0x00000080
        /*0964*/ 	.short	0x010a
        /*0966*/ 	.byte	0xff
	.zero		1


	//   ....[134]....
        /*0968*/ 	.word	0x000097a0
        /*096c*/ 	.word	0x00000000
        /*0970*/ 	.word	0x00000088
        /*0974*/ 	.short	0x010a
        /*0976*/ 	.byte	0xff
	.zero		1


	//   ....[135]....
        /*0978*/ 	.word	0x00009800
        /*097c*/ 	.word	0x00000000
        /*0980*/ 	.word	0x00000090
        /*0984*/ 	.short	0x010a
        /*0986*/ 	.byte	0xff
	.zero		1


	//   ....[136]....
        /*0988*/ 	.word	0x00009860
        /*098c*/ 	.word	0x00000000
        /*0990*/ 	.word	0x00000098
        /*0994*/ 	.short	0x010a
        /*0996*/ 	.byte	0xff
	.zero		1


	//   ....[137]....
        /*0998*/ 	.word	0x000098c0
        /*099c*/ 	.word	0x00000000
        /*09a0*/ 	.word	0x00000080
        /*09a4*/ 	.short	0x010a
        /*09a6*/ 	.byte	0xff
	.zero		1


	//   ....[138]....
        /*09a8*/ 	.word	0x00009920
        /*09ac*/ 	.word	0x00000000
        /*09b0*/ 	.word	0x00000088
        /*09b4*/ 	.short	0x010a
        /*09b6*/ 	.byte	0xff
	.zero		1


	//   ....[139]....
        /*09b8*/ 	.word	0x00009980
        /*09bc*/ 	.word	0x00000000
        /*09c0*/ 	.word	0x00000090
        /*09c4*/ 	.short	0x010a
        /*09c6*/ 	.byte	0xff
	.zero		1


	//   ....[140]....
        /*09c8*/ 	.word	0x000099d0
        /*09cc*/ 	.word	0x00000000
        /*09d0*/ 	.word	0x000000b0
        /*09d4*/ 	.short	0x010a
        /*09d6*/ 	.byte	0xff
	.zero		1


	//   ....[141]....
        /*09d8*/ 	.word	0x00009a30
        /*09dc*/ 	.word	0x00000002
        /*09e0*/ 	.word	0x00000060
        /*09e4*/ 	.short	0x010a
        /*09e6*/ 	.byte	0xff
	.zero		1


	//   ....[142]....
        /*09e8*/ 	.word	0x00009a80
        /*09ec*/ 	.word	0x00000040
        /*09f0*/ 	.word	0x000000d0
        /*09f4*/ 	.short	0x010a
        /*09f6*/ 	.byte	0xff
	.zero		1


	//   ....[143]....
        /*09f8*/ 	.word	0x00009ad0
        /*09fc*/ 	.word	0x00000002
        /*0a00*/ 	.word	0x00000060
        /*0a04*/ 	.short	0x010a
        /*0a06*/ 	.byte	0xff
	.zero		1


	//   ....[144]....
        /*0a08*/ 	.word	0x00009b20
        /*0a0c*/ 	.word	0x00000000
        /*0a10*/ 	.word	0x00000060
        /*0a14*/ 	.short	0x010a
        /*0a16*/ 	.byte	0xff
	.zero		1


	//   ....[145]....
        /*0a18*/ 	.word	0x00009b70
        /*0a1c*/ 	.word	0x00000000
        /*0a20*/ 	.word	0x00000060
        /*0a24*/ 	.short	0x010a
        /*0a26*/ 	.byte	0xff
	.zero		1


	//----- nvinfo : EIATTR_NUM_MBARRIERS
	.align		4
.L_47:
        /*0a28*/ 	.byte	0x03, 0x38
        /*0a2a*/ 	.short	0x0026


	//----- nvinfo : EIATTR_EXIT_INSTR_OFFSETS
	.align		4
        /*0a2c*/ 	.byte	0x04, 0x1c
        /*0a2e*/ 	.short	(.L_49 - .L_48)


	//   ....[0]....
.L_48:
        /*0a30*/ 	.word	0x000027a0


	//   ....[1]....
        /*0a34*/ 	.word	0x00002c90


	//   ....[2]....
        /*0a38*/ 	.word	0x00002cf0


	//   ....[3]....
        /*0a3c*/ 	.word	0x00003bf0


	//   ....[4]....
        /*0a40*/ 	.word	0x00004c20


	//   ....[5]....
        /*0a44*/ 	.word	0x00004c60


	//   ....[6]....
        /*0a48*/ 	.word	0x00008e20


	//   ....[7]....
        /*0a4c*/ 	.word	0x00008ea0


	//   ....[8]....
        /*0a50*/ 	.word	0x00008ed0


	//   ....[9]....
        /*0a54*/ 	.word	0x00008f40


	//----- nvinfo : EIATTR_MAX_THREADS
	.align		4
.L_49:
        /*0a58*/ 	.byte	0x04, 0x05
        /*0a5a*/ 	.short	(.L_51 - .L_50)
.L_50:
        /*0a5c*/ 	.word	0x00000100
        /*0a60*/ 	.word	0x00000001
        /*0a64*/ 	.word	0x00000001


	//----- nvinfo : EIATTR_CRS_STACK_SIZE
	.align		4
.L_51:
        /*0a68*/ 	.byte	0x04, 0x1e
        /*0a6a*/ 	.short	(.L_53 - .L_52)
.L_52:
        /*0a6c*/ 	.word	0x00000000


	//----- nvinfo : EIATTR_CBANK_PARAM_SIZE
	.align		4
.L_53:
        /*0a70*/ 	.byte	0x03, 0x19
        /*0a72*/ 	.short	0x0800


	//----- nvinfo : EIATTR_PARAM_CBANK
	.align		4
        /*0a74*/ 	.byte	0x04, 0x0a
        /*0a76*/ 	.short	(.L_55 - .L_54)
	.align		4
.L_54:
        /*0a78*/ 	.word	index@(.nv.constant0._ZN7cutlass13device_kernelINS_4gemm6kernel13GemmUniversalIN4cute5tupleIJiiiiEEENS1_10collective13CollectiveMmaINS1_35MainloopSm100TmaUmmaWarpSpecializedILi6ELi2ELi4ENS5_IJNS4_1CILi1EEESB_SB_EEEEENS5_IJNSA_ILi128EEESE_NSA_ILi64EEEEEENS_6half_tENS5_IJSB_llEEESH_SI_NS4_8TiledMMAINS4_8MMA_AtomIJNS4_20SM100_MMA_F16BF16_SSISH_SH_fLi128ELi128ELNS4_4UMMA5MajorE1ELSN_1ELNSM_7ScaleInE0ELSO_0EEEEEENS4_6LayoutISC_NS5_IJNSA_ILi0EEESS_SS_EEEEENS5_IJNS4_10UnderscoreESV_SV_EEEEENS4_13SM90_TMA_LOADENS4_14ComposedLayoutINS4_7SwizzleILi3ELi4ELi3EEENS4_18smem_ptr_flag_bitsILi16EEENSR_INS5_IJSF_NSA_ILi8EEEEEENS5_IJSB_SF_EEEEEEEvNS4_8identityESY_S18_vS19_EENS_8epilogue10collective18CollectiveEpilogueINS1B_23Sm100TmaWarpSpecializedILi4ELi2ELi32ELb1ELb0EEEJSG_NS5_IJNSR_ISE_SB_EENSR_INSA_ILi32EEESB_EEEEESH_NS5_IJlSB_lEEESH_S1K_NS1B_6fusion15FusionCallbacksIS1F_NS1L_17LinearCombinationISH_fSH_fLNS_15FloatRoundStyleE2EEESG_S1J_JEEENS4_5SM1004TMEM4LOAD26SM100_TMEM_LOAD_32dp32b32xESY_NSZ_INS10_ILi2ELi4ELi3EEES13_NSR_INS5_IJS14_S1H_EEENS5_IJS1H_SB_EEEEEEENS4_39AutoVectorizingCopyWithAssumedAlignmentILi128EEENS4_14SM90_TMA_STOREES1Z_S21_S21_EEEvvEEEEvNT_6ParamsE)
        /*0a7c*/ 	.short	0x0380
        /*0a7e*/ 	.short	0x0800


	//----- nvinfo : EIATTR_SW_WAR
	.align		4
.L_55:
        /*0a80*/ 	.byte	0x04, 0x36
        /*0a82*/ 	.short	(.L_57 - .L_56)
.L_56:
        /*0a84*/ 	.word	0x00000008
.L_57:


//--------------------- .nv.callgraph             --------------------------
	.section	.nv.callgraph,"",@"SHT_CUDA_CALLGRAPH"
	.align	4
	.sectionentsize	8
	.align		4
        /*0000*/ 	.word	0x00000000
	.align		4
        /*0004*/ 	.word	0xffffffff
	.align		4
        /*0008*/ 	.word	index@(_ZN7cutlass13device_kernelINS_4gemm6kernel13GemmUniversalIN4cute5tupleIJiiiiEEENS1_10collective13CollectiveMmaINS1_35MainloopSm100TmaUmmaWarpSpecializedILi6ELi2ELi4ENS5_IJNS4_1CILi1EEESB_SB_EEEEENS5_IJNSA_ILi128EEESE_NSA_ILi64EEEEEENS_6half_tENS5_IJSB_llEEESH_SI_NS4_8TiledMMAINS4_8MMA_AtomIJNS4_20SM100_MMA_F16BF16_SSISH_SH_fLi128ELi128ELNS4_4UMMA5MajorE1ELSN_1ELNSM_7ScaleInE0ELSO_0EEEEEENS4_6LayoutISC_NS5_IJNSA_ILi0EEESS_SS_EEEEENS5_IJNS4_10UnderscoreESV_SV_EEEEENS4_13SM90_TMA_LOADENS4_14ComposedLayoutINS4_7SwizzleILi3ELi4ELi3EEENS4_18smem_ptr_flag_bitsILi16EEENSR_INS5_IJSF_NSA_ILi8EEEEEENS5_IJSB_SF_EEEEEEEvNS4_8identityESY_S18_vS19_EENS_8epilogue10collective18CollectiveEpilogueINS1B_23Sm100TmaWarpSpecializedILi4ELi2ELi32ELb1ELb0EEEJSG_NS5_IJNSR_ISE_SB_EENSR_INSA_ILi32EEESB_EEEEESH_NS5_IJlSB_lEEESH_S1K_NS1B_6fusion15FusionCallbacksIS1F_NS1L_17LinearCombinationISH_fSH_fLNS_15FloatRoundStyleE2EEESG_S1J_JEEENS4_5SM1004TMEM4LOAD26SM100_TMEM_LOAD_32dp32b32xESY_NSZ_INS10_ILi2ELi4ELi3EEES13_NSR_INS5_IJS14_S1H_EEENS5_IJS1H_SB_EEEEEEENS4_39AutoVectorizingCopyWithAssumedAlignmentILi128EEENS4_14SM90_TMA_STOREES1Z_S21_S21_EEEvvEEEEvNT_6ParamsE)
	.align		4
        /*000c*/ 	.word	index@(__assertfail)
	.align		4
        /*0010*/ 	.word	0x00000000
	.align		4
        /*0014*/ 	.word	0xfffffffe
	.align		4
        /*0018*/ 	.word	0x00000000
	.align		4
        /*001c*/ 	.word	0xfffffffd
	.align		4
        /*0020*/ 	.word	0x00000000
	.align		4
        /*0024*/ 	.word	0xfffffffc


//--------------------- .nv.constant4             --------------------------
	.section	.nv.constant4,"a",@progbits
	.align	8
	.align		8
.nv.constant4:
        /*0000*/ 	.dword	__assertfail
	.align		8
        /*0008*/ 	.dword	__unnamed_1
	.align		8
        /*0010*/ 	.dword	__unnamed_2
	.align		8
        /*0018*/ 	.dword	_ZN40_INTERNAL_e0a93dc9_4_k_cu_d6ffc1b5_217674cuda3std3__45__cpo5beginE
	.align		8
        /*0020*/ 	.dword	_ZN40_INTERNAL_e0a93dc9_4_k_cu_d6ffc1b5_217674cuda3std3__45__cpo3endE
	.align		8
        /*0028*/ 	.dword	_ZN40_INTERNAL_e0a93dc9_4_k_cu_d6ffc1b5_217674cuda3std3__45__cpo6cbeginE
	.align		8
        /*0030*/ 	.dword	_ZN40_INTERNAL_e0a93dc9_4_k_cu_d6ffc1b5_217674cuda3std3__45__cpo4cendE
	.align		8
        /*0038*/ 	.dword	_ZN40_INTERNAL_e0a93dc9_4_k_cu_d6ffc1b5_217674cuda3std3__442_GLOBAL__N__e0a93dc9_4_k_cu_d6ffc1b5_217676ignoreE
	.align		8
        /*0040*/ 	.dword	_ZN40_INTERNAL_e0a93dc9_4_k_cu_d6ffc1b5_217674cuda3std3__419piecewise_constructE
	.align		8
        /*0048*/ 	.dword	_ZN40_INTERNAL_e0a93dc9_4_k_cu_d6ffc1b5_217674cuda3std3__48in_placeE
	.align		8
        /*0050*/ 	.dword	_ZN40_INTERNAL_e0a93dc9_4_k_cu_d6ffc1b5_217674cuda3std6ranges3__45__cpo4swapE
	.align		8
        /*0058*/ 	.dword	_ZN40_INTERNAL_e0a93dc9_4_k_cu_d6ffc1b5_217674cuda3std6ranges3__45__cpo9iter_moveE
	.align		8
        /*0060*/ 	.dword	_ZN40_INTERNAL_e0a93dc9_4_k_cu_d6ffc1b5_217674cute7productE
	.align		8
        /*0068*/ 	.dword	_ZN40_INTERNAL_e0a93dc9_4_k_cu_d6ffc1b5_217674cute1_E
	.align		8
        /*0070*/ 	.dword	$str$25
	.align		8
        /*0078*/ 	.dword	$str$26
	.align		8
        /*0080*/ 	.dword	$str$27
	.align		8
        /*0088*/ 	.dword	$str$28


//--------------------- .text._ZN7cutlass13device_kernelINS_4gemm6kernel13GemmUniversalIN4cute5tupleIJiiiiEEENS1_10collective13CollectiveMmaINS1_35MainloopSm100TmaUmmaWarpSpecializedILi6ELi2ELi4ENS5_IJNS4_1CILi1EEESB_SB_EEEEENS5_IJNSA_ILi128EEESE_NSA_ILi64EEEEEENS_6half_tENS5_IJSB_llEEESH_SI_NS4_8TiledMMAINS4_8MMA_AtomIJNS4_20SM100_MMA_F16BF16_SSISH_SH_fLi128ELi128ELNS4_4UMMA5MajorE1ELSN_1ELNSM_7ScaleInE0ELSO_0EEEEEENS4_6LayoutISC_NS5_IJNSA_ILi0EEESS_SS_EEEEENS5_IJNS4_10UnderscoreESV_SV_EEEEENS4_13SM90_TMA_LOADENS4_14ComposedLayoutINS4_7SwizzleILi3ELi4ELi3EEENS4_18smem_ptr_flag_bitsILi16EEENSR_INS5_IJSF_NSA_ILi8EEEEEENS5_IJSB_SF_EEEEEEEvNS4_8identityESY_S18_vS19_EENS_8epilogue10collective18CollectiveEpilogueINS1B_23Sm100TmaWarpSpecializedILi4ELi2ELi32ELb1ELb0EEEJSG_NS5_IJNSR_ISE_SB_EENSR_INSA_ILi32EEESB_EEEEESH_NS5_IJlSB_lEEESH_S1K_NS1B_6fusion15FusionCallbacksIS1F_NS1L_17LinearCombinationISH_fSH_fLNS_15FloatRoundStyleE2EEESG_S1J_JEEENS4_5SM1004TMEM4LOAD26SM100_TMEM_LOAD_32dp32b32xESY_NSZ_INS10_ILi2ELi4ELi3EEES13_NSR_INS5_IJS14_S1H_EEENS5_IJS1H_SB_EEEEEEENS4_39AutoVectorizingCopyWithAssumedAlignmentILi128EEENS4_14SM90_TMA_STOREES1Z_S21_S21_EEEvvEEEEvNT_6ParamsE --------------------------
	.section	.text._ZN7cutlass13device_kernelINS_4gemm6kernel13GemmUniversalIN4cute5tupleIJiiiiEEENS1_10collective13CollectiveMmaINS1_35MainloopSm100TmaUmmaWarpSpecializedILi6ELi2ELi4ENS5_IJNS4_1CILi1EEESB_SB_EEEEENS5_IJNSA_ILi128EEESE_NSA_ILi64EEEEEENS_6half_tENS5_IJSB_llEEESH_SI_NS4_8TiledMMAINS4_8MMA_AtomIJNS4_20SM100_MMA_F16BF16_SSISH_SH_fLi128ELi128ELNS4_4UMMA5MajorE1ELSN_1ELNSM_7ScaleInE0ELSO_0EEEEEENS4_6LayoutISC_NS5_IJNSA_ILi0EEESS_SS_EEEEENS5_IJNS4_10UnderscoreESV_SV_EEEEENS4_13SM90_TMA_LOADENS4_14ComposedLayoutINS4_7SwizzleILi3ELi4ELi3EEENS4_18smem_ptr_flag_bitsILi16EEENSR_INS5_IJSF_NSA_ILi8EEEEEENS5_IJSB_SF_EEEEEEEvNS4_8identityESY_S18_vS19_EENS_8epilogue10collective18CollectiveEpilogueINS1B_23Sm100TmaWarpSpecializedILi4ELi2ELi32ELb1ELb0EEEJSG_NS5_IJNSR_ISE_SB_EENSR_INSA_ILi32EEESB_EEEEESH_NS5_IJlSB_lEEESH_S1K_NS1B_6fusion15FusionCallbacksIS1F_NS1L_17LinearCombinationISH_fSH_fLNS_15FloatRoundStyleE2EEESG_S1J_JEEENS4_5SM1004TMEM4LOAD26SM100_TMEM_LOAD_32dp32b32xESY_NSZ_INS10_ILi2ELi4ELi3EEES13_NSR_INS5_IJS14_S1H_EEENS5_IJS1H_SB_EEEEEEENS4_39AutoVectorizingCopyWithAssumedAlignmentILi128EEENS4_14SM90_TMA_STOREES1Z_S21_S21_EEEvvEEEEvNT_6ParamsE,"ax",@progbits
	.align	128
.text._ZN7cutlass13device_kernelINS_4gemm6kernel13GemmUniversalIN4cute5tupleIJiiiiEEENS1_10collective13CollectiveMmaINS1_35MainloopSm100TmaUmmaWarpSpecializedILi6ELi2ELi4ENS5_IJNS4_1CILi1EEESB_SB_EEEEENS5_IJNSA_ILi128EEESE_NSA_ILi64EEEEEENS_6half_tENS5_IJSB_llEEESH_SI_NS4_8TiledMMAINS4_8MMA_AtomIJNS4_20SM100_MMA_F16BF16_SSISH_SH_fLi128ELi128ELNS4_4UMMA5MajorE1ELSN_1ELNSM_7ScaleInE0ELSO_0EEEEEENS4_6LayoutISC_NS5_IJNSA_ILi0EEESS_SS_EEEEENS5_IJNS4_10UnderscoreESV_SV_EEEEENS4_13SM90_TMA_LOADENS4_14ComposedLayoutINS4_7SwizzleILi3ELi4ELi3EEENS4_18smem_ptr_flag_bitsILi16EEENSR_INS5_IJSF_NSA_ILi8EEEEEENS5_IJSB_SF_EEEEEEEvNS4_8identityESY_S18_vS19_EENS_8epilogue10collective18CollectiveEpilogueINS1B_23Sm100TmaWarpSpecializedILi4ELi2ELi32ELb1ELb0EEEJSG_NS5_IJNSR_ISE_SB_EENSR_INSA_ILi32EEESB_EEEEESH_NS5_IJlSB_lEEESH_S1K_NS1B_6fusion15FusionCallbacksIS1F_NS1L_17LinearCombinationISH_fSH_fLNS_15FloatRoundStyleE2EEESG_S1J_JEEENS4_5SM1004TMEM4LOAD26SM100_TMEM_LOAD_32dp32b32xESY_NSZ_INS10_ILi2ELi4ELi3EEES13_NSR_INS5_IJS14_S1H_EEENS5_IJS1H_SB_EEEEEEENS4_39AutoVectorizingCopyWithAssumedAlignmentILi128EEENS4_14SM90_TMA_STOREES1Z_S21_S21_EEEvvEEEEvNT_6ParamsE:
        .type           _ZN7cutlass13device_kernelINS_4gemm6kernel13GemmUniversalIN4cute5tupleIJiiiiEEENS1_10collective13CollectiveMmaINS1_35MainloopSm100TmaUmmaWarpSpecializedILi6ELi2ELi4ENS5_IJNS4_1CILi1EEESB_SB_EEEEENS5_IJNSA_ILi128EEESE_NSA_ILi64EEEEEENS_6half_tENS5_IJSB_llEEESH_SI_NS4_8TiledMMAINS4_8MMA_AtomIJNS4_20SM100_MMA_F16BF16_SSISH_SH_fLi128ELi128ELNS4_4UMMA5MajorE1ELSN_1ELNSM_7ScaleInE0ELSO_0EEEEEENS4_6LayoutISC_NS5_IJNSA_ILi0EEESS_SS_EEEEENS5_IJNS4_10UnderscoreESV_SV_EEEEENS4_13SM90_TMA_LOADENS4_14ComposedLayoutINS4_7SwizzleILi3ELi4ELi3EEENS4_18smem_ptr_flag_bitsILi16EEENSR_INS5_IJSF_NSA_ILi8EEEEEENS5_IJSB_SF_EEEEEEEvNS4_8identityESY_S18_vS19_EENS_8epilogue10collective18CollectiveEpilogueINS1B_23Sm100TmaWarpSpecializedILi4ELi2ELi32ELb1ELb0EEEJSG_NS5_IJNSR_ISE_SB_EENSR_INSA_ILi32EEESB_EEEEESH_NS5_IJlSB_lEEESH_S1K_NS1B_6fusion15FusionCallbacksIS1F_NS1L_17LinearCombinationISH_fSH_fLNS_15FloatRoundStyleE2EEESG_S1J_JEEENS4_5SM1004TMEM4LOAD26SM100_TMEM_LOAD_32dp32b32xESY_NSZ_INS10_ILi2ELi4ELi3EEES13_NSR_INS5_IJS14_S1H_EEENS5_IJS1H_SB_EEEEEEENS4_39AutoVectorizingCopyWithAssumedAlignmentILi128EEENS4_14SM90_TMA_STOREES1Z_S21_S21_EEEvvEEEEvNT_6ParamsE,@function
        .size           _ZN7cutlass13device_kernelINS_4gemm6kernel13GemmUniversalIN4cute5tupleIJiiiiEEENS1_10collective13CollectiveMmaINS1_35MainloopSm100TmaUmmaWarpSpecializedILi6ELi2ELi4ENS5_IJNS4_1CILi1EEESB_SB_EEEEENS5_IJNSA_ILi128EEESE_NSA_ILi64EEEEEENS_6half_tENS5_IJSB_llEEESH_SI_NS4_8TiledMMAINS4_8MMA_AtomIJNS4_20SM100_MMA_F16BF16_SSISH_SH_fLi128ELi128ELNS4_4UMMA5MajorE1ELSN_1ELNSM_7ScaleInE0ELSO_0EEEEEENS4_6LayoutISC_NS5_IJNSA_ILi0EEESS_SS_EEEEENS5_IJNS4_10UnderscoreESV_SV_EEEEENS4_13SM90_TMA_LOADENS4_14ComposedLayoutINS4_7SwizzleILi3ELi4ELi3EEENS4_18smem_ptr_flag_bitsILi16EEENSR_INS5_IJSF_NSA_ILi8EEEEEENS5_IJSB_SF_EEEEEEEvNS4_8identityESY_S18_vS19_EENS_8epilogue10collective18CollectiveEpilogueINS1B_23Sm100TmaWarpSpecializedILi4ELi2ELi32ELb1ELb0EEEJSG_NS5_IJNSR_ISE_SB_EENSR_INSA_ILi32EEESB_EEEEESH_NS5_IJlSB_lEEESH_S1K_NS1B_6fusion15FusionCallbacksIS1F_NS1L_17LinearCombinationISH_fSH_fLNS_15FloatRoundStyleE2EEESG_S1J_JEEENS4_5SM1004TMEM4LOAD26SM100_TMEM_LOAD_32dp32b32xESY_NSZ_INS10_ILi2ELi4ELi3EEES13_NSR_INS5_IJS14_S1H_EEENS5_IJS1H_SB_EEEEEEENS4_39AutoVectorizingCopyWithAssumedAlignmentILi128EEENS4_14SM90_TMA_STOREES1Z_S21_S21_EEEvvEEEEvNT_6ParamsE,(.L_x_182 - _ZN7cutlass13device_kernelINS_4gemm6kernel13GemmUniversalIN4cute5tupleIJiiiiEEENS1_10collective13CollectiveMmaINS1_35MainloopSm100TmaUmmaWarpSpecializedILi6ELi2ELi4ENS5_IJNS4_1CILi1EEESB_SB_EEEEENS5_IJNSA_ILi128EEESE_NSA_ILi64EEEEEENS_6half_tENS5_IJSB_llEEESH_SI_NS4_8TiledMMAINS4_8MMA_AtomIJNS4_20SM100_MMA_F16BF16_SSISH_SH_fLi128ELi128ELNS4_4UMMA5MajorE1ELSN_1ELNSM_7ScaleInE0ELSO_0EEEEEENS4_6LayoutISC_NS5_IJNSA_ILi0EEESS_SS_EEEEENS5_IJNS4_10UnderscoreESV_SV_EEEEENS4_13SM90_TMA_LOADENS4_14ComposedLayoutINS4_7SwizzleILi3ELi4ELi3EEENS4_18smem_ptr_flag_bitsILi16EEENSR_INS5_IJSF_NSA_ILi8EEEEEENS5_IJSB_SF_EEEEEEEvNS4_8identityESY_S18_vS19_EENS_8epilogue10collective18CollectiveEpilogueINS1B_23Sm100TmaWarpSpecializedILi4ELi2ELi32ELb1ELb0EEEJSG_NS5_IJNSR_ISE_SB_EENSR_INSA_ILi32EEESB_EEEEESH_NS5_IJlSB_lEEESH_S1K_NS1B_6fusion15FusionCallbacksIS1F_NS1L_17LinearCombinationISH_fSH_fLNS_15FloatRoundStyleE2EEESG_S1J_JEEENS4_5SM1004TMEM4LOAD26SM100_TMEM_LOAD_32dp32b32xESY_NSZ_INS10_ILi2ELi4ELi3EEES13_NSR_INS5_IJS14_S1H_EEENS5_IJS1H_SB_EEEEEEENS4_39AutoVectorizingCopyWithAssumedAlignmentILi128EEENS4_14SM90_TMA_STOREES1Z_S21_S21_EEEvvEEEEvNT_6ParamsE)
        .other          _ZN7cutlass13device_kernelINS_4gemm6kernel13GemmUniversalIN4cute5tupleIJiiiiEEENS1_10collective13CollectiveMmaINS1_35MainloopSm100TmaUmmaWarpSpecializedILi6ELi2ELi4ENS5_IJNS4_1CILi1EEESB_SB_EEEEENS5_IJNSA_ILi128EEESE_NSA_ILi64EEEEEENS_6half_tENS5_IJSB_llEEESH_SI_NS4_8TiledMMAINS4_8MMA_AtomIJNS4_20SM100_MMA_F16BF16_SSISH_SH_fLi128ELi128ELNS4_4UMMA5MajorE1ELSN_1ELNSM_7ScaleInE0ELSO_0EEEEEENS4_6LayoutISC_NS5_IJNSA_ILi0EEESS_SS_EEEEENS5_IJNS4_10UnderscoreESV_SV_EEEEENS4_13SM90_TMA_LOADENS4_14ComposedLayoutINS4_7SwizzleILi3ELi4ELi3EEENS4_18smem_ptr_flag_bitsILi16EEENSR_INS5_IJSF_NSA_ILi8EEEEEENS5_IJSB_SF_EEEEEEEvNS4_8identityESY_S18_vS19_EENS_8epilogue10collective18CollectiveEpilogueINS1B_23Sm100TmaWarpSpecializedILi4ELi2ELi32ELb1ELb0EEEJSG_NS5_IJNSR_ISE_SB_EENSR_INSA_ILi32EEESB_EEEEESH_NS5_IJlSB_lEEESH_S1K_NS1B_6fusion15FusionCallbacksIS1F_NS1L_17LinearCombinationISH_fSH_fLNS_15FloatRoundStyleE2EEESG_S1J_JEEENS4_5SM1004TMEM4LOAD26SM100_TMEM_LOAD_32dp32b32xESY_NSZ_INS10_ILi2ELi4ELi3EEES13_NSR_INS5_IJS14_S1H_EEENS5_IJS1H_SB_EEEEEEENS4_39AutoVectorizingCopyWithAssumedAlignmentILi128EEENS4_14SM90_TMA_STOREES1Z_S21_S21_EEEvvEEEEvNT_6ParamsE,@"STO_CUDA_ENTRY STV_DEFAULT"
_ZN7cutlass13device_kernelINS_4gemm6kernel13GemmUniversalIN4cute5tupleIJiiiiEEENS1_10collective13CollectiveMmaINS1_35MainloopSm100TmaUmmaWarpSpecializedILi6ELi2ELi4ENS5_IJNS4_1CILi1EEESB_SB_EEEEENS5_IJNSA_ILi128EEESE_NSA_ILi64EEEEEENS_6half_tENS5_IJSB_llEEESH_SI_NS4_8TiledMMAINS4_8MMA_AtomIJNS4_20SM100_MMA_F16BF16_SSISH_SH_fLi128ELi128ELNS4_4UMMA5MajorE1ELSN_1ELNSM_7ScaleInE0ELSO_0EEEEEENS4_6LayoutISC_NS5_IJNSA_ILi0EEESS_SS_EEEEENS5_IJNS4_10UnderscoreESV_SV_EEEEENS4_13SM90_TMA_LOADENS4_14ComposedLayoutINS4_7SwizzleILi3ELi4ELi3EEENS4_18smem_ptr_flag_bitsILi16EEENSR_INS5_IJSF_NSA_ILi8EEEEEENS5_IJSB_SF_EEEEEEEvNS4_8identityESY_S18_vS19_EENS_8epilogue10collective18CollectiveEpilogueINS1B_23Sm100TmaWarpSpecializedILi4ELi2ELi32ELb1ELb0EEEJSG_NS5_IJNSR_ISE_SB_EENSR_INSA_ILi32EEESB_EEEEESH_NS5_IJlSB_lEEESH_S1K_NS1B_6fusion15FusionCallbacksIS1F_NS1L_17LinearCombinationISH_fSH_fLNS_15FloatRoundStyleE2EEESG_S1J_JEEENS4_5SM1004TMEM4LOAD26SM100_TMEM_LOAD_32dp32b32xESY_NSZ_INS10_ILi2ELi4ELi3EEES13_NSR_INS5_IJS14_S1H_EEENS5_IJS1H_SB_EEEEEEENS4_39AutoVectorizingCopyWithAssumedAlignmentILi128EEENS4_14SM90_TMA_STOREES1Z_S21_S21_EEEvvEEEEvNT_6ParamsE:
[----:B------:R-:W1:Y:S01]  /*0000*/  LDC R1, c[0x0][0x37c] ;  /* 0x0000df00ff017b82 */ /* 0x000e620000000800 */
[----:B------:R-:W2:Y:S01]  /*0010*/  S2R R101, SR_TID.X ;  /* 0x0000000000657919 */ /* 0x000ea20000002100 */
[----:B------:R-:W3:Y:S01]  /*0020*/  LDCU.64 UR4, c[0x0][0x890] ;  /* 0x00011200ff0477ac */ /* 0x000ee20008000a00 */
[----:B------:R-:W-:Y:S02]  /*0030*/  PRMT R88, RZ, 0x7610, R88 ;  /* 0x00007610ff587816 */ /* 0x000fe40000000058 */
[----:B------:R-:W-:Y:S01]  /*0040*/  ELECT P5, URZ, PT ;  /* 0x0000000000ff782f */ /* 0x000fe200038a0000 */
[----:B------:R-:W4:Y:S01]  /*0050*/  LDCU.64 UR46, c[0x0][0x358] ;  /* 0x00006b00ff2e77ac */ /* 0x000f220008000a00 */
[----:B---3--:R-:W-:-:S04]  /*0060*/  UISETP.NE.U32.AND UP0, UPT, UR4, URZ, UPT ;  /* 0x000000ff0400728c */ /* 0x008fc8000bf05070 */
[----:B------:R-:W-:Y:S01]  /*0070*/  UISETP.NE.AND.EX UP0, UPT, UR5, URZ, UPT, UP0 ;  /* 0x000000ff0500728c */ /* 0x000fe2000bf05300 */
[----:B--2---:R-:W-:-:S05]  /*0080*/  SHF.R.U32.HI R92, RZ, 0x5, R101 ;  /* 0x00000005ff5c7819 */ /* 0x004fca0000011665 */
[----:B------:R-:W2:Y:S02]  /*0090*/  SHFL.IDX PT, R0, R92, RZ, 0x1f ;  /* 0x00001fff5c007589 */ /* 0x000ea400000e0000 */
[----:B--2---:R-:W-:Y:S01]  /*00a0*/  R2UR UR8, R0 ;  /* 0x00000000000872ca */ /* 0x004fe200000e0000 */
[----:B-1--4-:R-:W-:-:S14]  /*00b0*/  BRA.U UP0, `(.L_x_0) ;  /* 0x00000001002c7547 */ /* 0x012fdc000b800000 */
[----:B------:R-:W1:Y:S02]  /*00c0*/  LDCU.64 UR6, c[0x0][0x888] ;  /* 0x00011100ff0677ac */ /* 0x000e640008000a00 */
[----:B-1----:R-:W-:-:S04]  /*00d0*/  UISETP.NE.U32.AND UP0, UPT, UR6, URZ, UPT ;  /* 0x000000ff0600728c */ /* 0x002fc8000bf05070 */
[----:B------:R-:W-:-:S09]  /*00e0*/  UISETP.NE.AND.EX UP0, UPT, UR7, URZ, UPT, UP0 ;  /* 0x000000ff0700728c */ /* 0x000fd2000bf05300 */
[----:B------:R-:W-:Y:S05]  /*00f0*/  BRA.U !UP0, `(.L_x_1) ;  /* 0x0000000108107547 */ /* 0x000fea000b800000 */
[----:B------:R-:W1:Y:S02]  /*0100*/  LDC.64 R2, c[0x0][0x888] ;  /* 0x00022200ff027b82 */ /* 0x000e640000000a00 */
[----:B-1----:R1:W5:Y:S01]  /*0110*/  LDG.E R49, desc[UR46][R2.64] ;  /* 0x0000002e02317981 */ /* 0x002362000c1e1900 */
[----:B------:R-:W-:Y:S01]  /*0120*/  HFMA2 R88, -RZ, RZ, 0, 5.9604644775390625e-08 ;  /* 0x00000001ff587431 */ /* 0x000fe200000001ff */
[----:B------:R-:W-:Y:S05]  /*0130*/  BRA `(.L_x_0) ;  /* 0x00000000000c7947 */ /* 0x000fea0003800000 */
.L_x_1:
[----:B------:R-:W1:Y:S01]  /*0140*/  LDCU UR6, c[0x0][0x880] ;  /* 0x00011000ff0677ac */ /* 0x000e620008000800 */
[----:B------:R-:W-:Y:S01]  /*0150*/  HFMA2 R88, -RZ, RZ, 0, 5.9604644775390625e-08 ;  /* 0x00000001ff587431 */ /* 0x000fe200000001ff */
[----:B-1----:R-:W-:-:S07]  /*0160*/  MOV R49, UR6 ;  /* 0x0000000600317c02 */ /* 0x002fce0008000f00 */
.L_x_0:
[----:B------:R-:W2:Y:S02]  /*0170*/  LDCU.64 UR6, c[0x0][0x8b0] ;  /* 0x00011600ff0677ac */ /* 0x000ea40008000a00 */
[----:B--2---:R-:W-:-:S04]  /*0180*/  UISETP.NE.U32.AND UP0, UPT, UR6, URZ, UPT ;  /* 0x000000ff0600728c */ /* 0x004fc8000bf05070 */
[----:B------:R-:W-:-:S09]  /*0190*/  UISETP.NE.AND.EX UP0, UPT, UR7, URZ, UPT, UP0 ;  /* 0x000000ff0700728c */ /* 0x000fd2000bf05300 */
[----:B------:R-:W-:Y:S05]  /*01a0*/  BRA.U UP0, `(.L_x_2) ;  /* 0x0000000100247547 */ /* 0x000fea000b800000 */
[----:B------:R-:W2:Y:S02]  /*01b0*/  LDCU.64 UR6, c[0x0][0x8a8] ;  /* 0x00011500ff0677ac */ /* 0x000ea40008000a00 */
[----:B--2---:R-:W-:-:S04]  /*01c0*/  UISETP.NE.U32.AND UP0, UPT, UR6, URZ, UPT ;  /* 0x000000ff0600728c */ /* 0x004fc8000bf05070 */
[----:B------:R-:W-:-:S09]  /*01d0*/  UISETP.NE.AND.EX UP0, UPT, UR7, URZ, UPT, UP0 ;  /* 0x000000ff0700728c */ /* 0x000fd2000bf05300 */
[----:B------:R-:W-:Y:S05]  /*01e0*/  BRA.U !UP0, `(.L_x_3) ;  /* 0x00000001080c7547 */ /* 0x000fea000b800000 */
[----:B-1----:R-:W1:Y:S02]  /*01f0*/  LDC.64 R2, c[0x0][0x8a8] ;  /* 0x00022a00ff027b82 */ /* 0x002e640000000a00 */
[----:B-1----:R2:W5:Y:S01]  /*0200*/  LDG.E R47, desc[UR46][R2.64] ;  /* 0x0000002e022f7981 */ /* 0x002562000c1e1900 */
[----:B------:R-:W-:Y:S05]  /*0210*/  BRA `(.L_x_2) ;  /* 0x0000000000087947 */ /* 0x000fea0003800000 */
.L_x_3:
[----:B------:R-:W2:Y:S02]  /*0220*/  LDCU UR6, c[0x0][0x8a0] ;  /* 0x00011400ff0677ac */ /* 0x000ea40008000800 */
[----:B--2---:R-:W-:Y:S02]  /*0230*/  MOV R47, UR6 ;  /* 0x00000006002f7c02 */ /* 0x004fe40008000f00 */
.L_x_2:
[----:B------:R-:W-:Y:S01]  /*0240*/  IMAD.U32 R0, RZ, RZ, UR8 ;  /* 0x00000008ff007e24 */ /* 0x000fe2000f8e00ff */
[----:B------:R-:W-:Y:S04]  /*0250*/  BSSY.RECONVERGENT B0, `(.L_x_4) ;  /* 0x000000c000007945 */ /* 0x000fe80003800200 */
[C---:B------:R-:W-:Y:S02]  /*0260*/  ISETP.NE.OR P1, PT, R0.reuse, 0x1, !P5 ;  /* 0x000000010000780c */ /* 0x040fe40006f25670 */
[----:B------:R-:W-:-:S11]  /*0270*/  ISETP.NE.OR P0, PT, R0, 0x3, !P5 ;  /* 0x000000030000780c */ /* 0x000fd60006f05670 */
[----:B------:R-:W-:Y:S05]  /*0280*/  @P1 BRA `(.L_x_5) ;  /* 0x0000000000201947 */ /* 0x000fea0003800000 */
[----:B------:R-:W3:Y:S02]  /*0290*/  LDCU.64 UR6, c[0x0][0x348] ;  /* 0x00006900ff0677ac */ /* 0x000ee40008000a00 */
[----:B---3--:R-:W-:Y:S02]  /*02a0*/  UIADD3 UR10, UP1, UPT, UR6, 0x80, URZ ;  /* 0x00000080060a7890 */ /* 0x008fe4000ff3e0ff */
[----:B------:R-:W-:Y:S02]  /*02b0*/  UIADD3 UR6, UP0, UPT, UR6, 0x180, URZ ;  /* 0x0000018006067890 */ /* 0x000fe4000ff1e0ff */
[----:B------:R-:W-:Y:S02]  /*02c0*/  UIADD3.X UR11, UPT, UPT, URZ, UR7, URZ, UP1, !UPT ;  /* 0x00000007ff0b7290 */ /* 0x000fe40008ffe4ff */
[----:B------:R-:W-:-:S07]  /*02d0*/  UIADD3.X UR7, UPT, UPT, URZ, UR7, URZ, UP0, !UPT ;  /* 0x00000007ff077290 */ /* 0x000fce00087fe4ff */
[----:B------:R3:W-:Y:S02]  /*02e0*/  UTMACCTL.PF [UR10] ;  /* 0x000000000a0079b9 */ /* 0x0007e40008040000 */
[----:B------:R3:W-:Y:S02]  /*02f0*/  UTMACCTL.PF [UR6] ;  /* 0x00000000060079b9 */ /* 0x0007e40008040000 */
[----:B---3--:R-:W-:Y:S01]  /*0300*/  NOP ;  /* 0x0000000000007918 */ /* 0x008fe20000000000 */
.L_x_5:
[----:B------:R-:W-:Y:S05]  /*0310*/  BSYNC.RECONVERGENT B0 ;  /* 0x0000000000007941 */ /* 0x000fea0003800200 */
.L_x_4:
[----:B------:R-:W-:Y:S04]  /*0320*/  BSSY.RECONVERGENT B0, `(.L_x_6) ;  /* 0x000000a000007945 */ /* 0x000fe80003800200 */
        /* <DEDUP_REMOVED lines=9> */
.L_x_7:
[----:B------:R-:W-:Y:S05]  /*03c0*/  BSYNC.RECONVERGENT B0 ;  /* 0x0000000000007941 */ /* 0x000fea0003800200 */
.L_x_6:
[----:B------:R-:W3:Y:S01]  /*03d0*/  LDCU.64 UR6, c[0x0][0x888] ;  /* 0x00011100ff0677ac */ /* 0x000ee20008000a00 */
[----:B------:R-:W-:Y:S02]  /*03e0*/  UISETP.EQ.U32.AND UP1, UPT, UR4, URZ, UPT ;  /* 0x000000ff0400728c */ /* 0x000fe4000bf22070 */
[----:B------:R-:W-:Y:S02]  /*03f0*/  UPLOP3.LUT UP2, UPT, UPT, UPT, UPT, 0x80, 0x8 ;  /* 0x000000000008789c */ /* 0x000fe40003f4f070 */
[----:B---3--:R-:W-:-:S04]  /*0400*/  UISETP.NE.U32.AND UP0, UPT, UR6, URZ, UPT ;  /* 0x000000ff0600728c */ /* 0x008fc8000bf05070 */
[----:B------:R-:W-:-:S04]  /*0410*/  UISETP.NE.AND.EX UP0, UPT, UR7, URZ, UPT, UP0 ;  /* 0x000000ff0700728c */ /* 0x000fc8000bf05300 */
[----:B------:R-:W-:-:S04]  /*0420*/  UISETP.EQ.OR.EX UP3, UPT, UR5, URZ, !UP0, UP1 ;  /* 0x000000ff0500728c */ /* 0x000fc8000c762710 */
[----:B------:R-:W-:-:S05]  /*0430*/  UP2UR UR50, UPR, URZ, 0x8 ;  /* 0x00000008ff327883 */ /* 0x000fca0008000000 */
[----:B------:R-:W-:Y:S07]  /*0440*/  BRA.U !UP3, `(.L_x_8) ;  /* 0x000000010b207547 */ /* 0x000fee000b800000 */
[----:B------:R-:W-:Y:S01]  /*0450*/  UISETP.NE.U32.AND UP2, UPT, UR4, URZ, UPT ;  /* 0x000000ff0400728c */ /* 0x000fe2000bf45070 */
[----:B-----5:R-:W-:Y:S01]  /*0460*/  FSETP.NEU.AND P0, PT, R49, RZ, PT ;  /* 0x000000ff3100720b */ /* 0x020fe20003f0d000 */
[----:B------:R-:W-:Y:S02]  /*0470*/  USEL UR4, URZ, 0xffffffff, UP0 ;  /* 0xffffffffff047887 */ /* 0x000fe40008000000 */
[----:B------:R-:W-:-:S10]  /*0480*/  UISETP.NE.AND.EX UP2, UPT, UR5, URZ, UPT, UP2 ;  /* 0x000000ff0500728c */ /* 0x000fd4000bf45320 */
[----:B------:R-:W-:Y:S01]  /*0490*/  VOTEU.ANY UP1, P0 ;  /* 0x0000000000ff7886 */ /* 0x000fe20000020100 */
[----:B------:R-:W-:-:S04]  /*04a0*/  @!UP2 USEL UR4, URZ, 0xffffffff, UP1 ;  /* 0xffffffffff04a887 */ /* 0x000fc80008800000 */
[----:B------:R-:W-:-:S04]  /*04b0*/  ULOP3.LUT UR4, UR4, 0x1, URZ, 0xc0, !UPT ;  /* 0x0000000104047892 */ /* 0x000fc8000f8ec0ff */
[----:B------:R-:W-:-:S11]  /*04c0*/  UISETP.NE.U32.AND UP2, UPT, UR4, 0x1, UPT ;  /* 0x000000010400788c */ /* 0x000fd6000bf45070 */
.L_x_8:
[----:B-12---:R-:W1:Y:S01]  /*04d0*/  SHFL.IDX PT, R2, R92, RZ, 0x1f ;  /* 0x00001fff5c027589 */ /* 0x006e6200000e0000 */
[----:B------:R-:W-:-:S04]  /*04e0*/  UISETP.NE.AND UP1, UPT, UR8, 0x2, UPT ;  /* 0x000000020800788c */ /* 0x000fc8000bf25270 */
[----:B------:R-:W-:Y:S01]  /*04f0*/  USEL UR6, URZ, 0x1, UP1 ;  /* 0x00000001ff067887 */ /* 0x000fe20008800000 */
[----:B-1----:R-:W-:-:S13]  /*0500*/  ISETP.NE.AND P0, PT, R2, RZ, PT ;  /* 0x000000ff0200720c */ /* 0x002fda0003f05270 */
[----:B------:R-:W-:Y:S05]  /*0510*/  @P0 BRA `(.L_x_9) ;  /* 0x0000000000580947 */ /* 0x000fea0003800000 */
[----:B------:R-:W1:Y:S01]  /*0520*/  S2UR UR5, SR_CgaCtaId ;  /* 0x00000000000579c3 */ /* 0x000e620000008800 */
[----:B------:R-:W-:Y:S01]  /*0530*/  UMOV UR7, 0x400 ;  /* 0x0000040000077882 */ /* 0x000fe20000000000 */
[----:B------:R-:W-:Y:S01]  /*0540*/  UMOV UR4, 0x1 ;  /* 0x0000000100047882 */ /* 0x000fe20000000000 */
[----:B------:R-:W-:Y:S01]  /*0550*/  ELECT P0, URZ, PT ;  /* 0x0000000000ff782f */ /* 0x000fe20003800000 */
[----:B------:R-:W-:-:S04]  /*0560*/  UIADD3 UR10, UPT, UPT, -UR4, 0x100000, URZ ;  /* 0x00100000040a7890 */ /* 0x000fc8000fffe1ff */
[----:B------:R-:W-:Y:S02]  /*0570*/  USHF.L.U32 UR11, UR10, 0xb, URZ ;  /* 0x0000000b0a0b7899 */ /* 0x000fe400080006ff */
[----:B------:R-:W-:Y:S02]  /*0580*/  USHF.L.U32 UR10, UR10, 0x1, URZ ;  /* 0x000000010a0a7899 */ /* 0x000fe400080006ff */
[----:B-1----:R-:W-:Y:S01]  /*0590*/  ULEA UR5, UR5, UR7, 0x18 ;  /* 0x0000000705057291 */ /* 0x002fe2000f8ec0ff */
[----:B------:R-:W1:Y:S11]  /*05a0*/  FENCE.VIEW.ASYNC.S ;  /* 0x00000000000073c6 */ /* 0x000e760000000000 */
[----:B-1----:R1:W2:Y:S01]  /*05b0*/  SYNCS.EXCH.64 URZ, [UR5], UR10 ;  /* 0x0000000a05ff75b2 */ /* 0x0022a20008000100 */
[----:B------:R1:W3:Y:S01]  /*05c0*/  SYNCS.EXCH.64 URZ, [UR5+0x30], UR10 ;  /* 0x0000300a05ff75b2 */ /* 0x0002e20008000100 */
[----:B------:R1:W4:Y:S01]  /*05d0*/  SYNCS.EXCH.64 URZ, [UR5+0x8], UR10 ;  /* 0x0000080a05ff75b2 */ /* 0x0003220008000100 */
[----:B------:R1:W1:Y:S01]  /*05e0*/  SYNCS.EXCH.64 URZ, [UR5+0x38], UR10 ;  /* 0x0000380a05ff75b2 */ /* 0x0002620008000100 */
        /* <DEDUP_REMOVED lines=8> */
[----:B------:R-:W-:Y:S01]  /*0670*/  NOP ;  /* 0x0000000000007918 */ /* 0x000fe20000000000 */
.L_x_9:
[----:B------:R-:W2:Y:S01]  /*0680*/  SHFL.IDX PT, R2, R92, RZ, 0x1f ;  /* 0x00001fff5c027589 */ /* 0x000ea200000e0000 */
[----:B------:R-:W-:Y:S01]  /*0690*/  NOP ;  /* 0x0000000000007918 */ /* 0x000fe20000000000 */
[----:B--2---:R-:W-:-:S13]  /*06a0*/  ISETP.NE.AND P0, PT, R2, 0x1, PT ;  /* 0x000000010200780c */ /* 0x004fda0003f05270 */
[----:B------:R-:W-:Y:S05]  /*06b0*/  @P0 BRA `(.L_x_10) ;  /* 0x0000000000580947 */ /* 0x000fea0003800000 */
[----:B------:R-:W2:Y:S01]  /*06c0*/  S2UR UR7, SR_CgaCtaId ;  /* 0x00000000000779c3 */ /* 0x000ea20000008800 */
[----:B------:R-:W-:Y:S01]  /*06d0*/  UMOV UR9, 0x400 ;  /* 0x0000040000097882 */ /* 0x000fe20000000000 */
[----:B-1----:R-:W-:Y:S01]  /*06e0*/  UMOV UR5, 0x20 ;  /* 0x0000002000057882 */ /* 0x002fe20000000000 */
[----:B------:R-:W-:Y:S01]  /*06f0*/  UMOV UR4, 0x80 ;  /* 0x0000008000047882 */ /* 0x000fe20000000000 */
[----:B------:R-:W-:-:S04]  /*0700*/  UIADD3 UR10, UPT, UPT, -UR5, 0x100000, URZ ;  /* 0x00100000050a7890 */ /* 0x000fc8000fffe1ff */
[----:B------:R-:W-:Y:S02]  /*0710*/  USHF.L.U32 UR11, UR10, 0xb, URZ ;  /* 0x0000000b0a0b7899 */ /* 0x000fe400080006ff */
[----:B------:R-:W-:Y:S02]  /*0720*/  USHF.L.U32 UR10, UR10, 0x1, URZ ;  /* 0x000000010a0a7899 */ /* 0x000fe400080006ff */
[----:B------:R-:W-:-:S04]  /*0730*/  UIADD3 UR4, UPT, UPT, -UR4, 0x100000, URZ ;  /* 0x0010000004047890 */ /* 0x000fc8000fffe1ff */
[----:B------:R-:W-:Y:S02]  /*0740*/  USHF.L.U32 UR5, UR4, 0xb, URZ ;  /* 0x0000000b04057899 */ /* 0x000fe400080006ff */
[----:B------:R-:W-:Y:S01]  /*0750*/  USHF.L.U32 UR4, UR4, 0x1, URZ ;  /* 0x0000000104047899 */ /* 0x000fe200080006ff */
[----:B------:R-:W-:Y:S01]  /*0760*/  ELECT P0, URZ, PT ;  /* 0x0000000000ff782f */ /* 0x000fe20003800000 */
[----:B--2---:R-:W-:Y:S01]  /*0770*/  ULEA UR7, UR7, UR9, 0x18 ;  /* 0x0000000907077291 */ /* 0x004fe2000f8ec0ff */
[----:B------:R-:W1:Y:S11]  /*0780*/  FENCE.VIEW.ASYNC.S ;  /* 0x00000000000073c6 */ /* 0x000e760000000000 */
[----:B-1----:R2:W1:Y:S01]  /*0790*/  SYNCS.EXCH.64 URZ, [UR7+0x60], UR10 ;  /* 0x0000600a07ff75b2 */ /* 0x0024620008000100 */
[----:B------:R2:W1:Y:S01]  /*07a0*/  SYNCS.EXCH.64 URZ, [UR7+0x80], UR4 ;  /* 0x0000800407ff75b2 */ /* 0x0004620008000100 */
[----:B------:R2:W1:Y:S01]  /*07b0*/  SYNCS.EXCH.64 URZ, [UR7+0x68], UR10 ;  /* 0x0000680a07ff75b2 */ /* 0x0004620008000100 */
[----:B------:R2:W1:Y:S01]  /*07c0*/  SYNCS.EXCH.64 URZ, [UR7+0x88], UR4 ;  /* 0x0000880407ff75b2 */ /* 0x0004620008000100 */
[----:B------:R2:W1:Y:S01]  /*07d0*/  SYNCS.EXCH.64 URZ, [UR7+0x70], UR10 ;  /* 0x0000700a07ff75b2 */ /* 0x0004620008000100 */
[----:B------:R2:W1:Y:S01]  /*07e0*/  SYNCS.EXCH.64 URZ, [UR7+0x90], UR4 ;  /* 0x0000900407ff75b2 */ /* 0x0004620008000100 */
[----:B------:R2:W1:Y:S01]  /*07f0*/  SYNCS.EXCH.64 URZ, [UR7+0x78], UR10 ;  /* 0x0000780a07ff75b2 */ /* 0x0004620008000100 */
[----:B------:R2:W1:Y:S02]  /*0800*/  SYNCS.EXCH.64 URZ, [UR7+0x98], UR4 ;  /* 0x0000980407ff75b2 */ /* 0x0004640008000100 */
[----:B--2---:R-:W-:Y:S01]  /*0810*/  NOP ;  /* 0x0000000000007918 */ /* 0x004fe20000000000 */
.L_x_10:
[----:B------:R-:W2:Y:S01]  /*0820*/  SHFL.IDX PT, R2, R92, RZ, 0x1f ;  /* 0x00001fff5c027589 */ /* 0x000ea200000e0000 */
[----:B------:R-:W-:Y:S01]  /*0830*/  NOP ;  /* 0x0000000000007918 */ /* 0x000fe20000000000 */
[----:B--2---:R-:W-:-:S13]  /*0840*/  ISETP.NE.AND P0, PT, R2, 0x3, PT ;  /* 0x000000030200780c */ /* 0x004fda0003f05270 */
[----:B------:R-:W-:Y:S05]  /*0850*/  @P0 BRA `(.L_x_11) ;  /* 0x0000000000300947 */ /* 0x000fea0003800000 */
[----:B-1----:R-:W1:Y:S01]  /*0860*/  S2UR UR5, SR_CgaCtaId ;  /* 0x00000000000579c3 */ /* 0x002e620000008800 */
        /* <DEDUP_REMOVED lines=8> */
[----:B-1----:R2:W1:Y:S01]  /*08f0*/  SYNCS.EXCH.64 URZ, [UR5+0xa0], UR10 ;  /* 0x0000a00a05ff75b2 */ /* 0x0024620008000100 */
[----:B------:R2:W1:Y:S02]  /*0900*/  SYNCS.EXCH.64 URZ, [UR5+0xa8], UR10 ;  /* 0x0000a80a05ff75b2 */ /* 0x0004640008000100 */
[----:B--2---:R-:W-:Y:S01]  /*0910*/  NOP ;  /* 0x0000000000007918 */ /* 0x004fe20000000000 */
.L_x_11:
[----:B------:R-:W2:Y:S01]  /*0920*/  SHFL.IDX PT, R2, R92, RZ, 0x1f ;  /* 0x00001fff5c027589 */ /* 0x000ea200000e0000 */
[----:B------:R-:W-:Y:S01]  /*0930*/  NOP ;  /* 0x0000000000007918 */ /* 0x000fe20000000000 */
[----:B--2---:R-:W-:-:S13]  /*0940*/  ISETP.NE.AND P0, PT, R2, 0x4, PT ;  /* 0x000000040200780c */ /* 0x004fda0003f05270 */
[----:B------:R-:W-:Y:S05]  /*0950*/  @P0 BRA `(.L_x_12) ;  /* 0x00000000004c0947 */ /* 0x000fea0003800000 */
[----:B-1----:R-:W1:Y:S01]  /*0960*/  S2UR UR5, SR_CgaCtaId ;  /* 0x00000000000579c3 */ /* 0x002e620000008800 */
[----:B------:R-:W-:Y:S01]  /*0970*/  UMOV UR9, 0x100 ;  /* 0x0000010000097882 */ /* 0x000fe20000000000 */
[----:B------:R-:W-:Y:S01]  /*0980*/  UMOV UR7, 0x400 ;  /* 0x0000040000077882 */ /* 0x000fe20000000000 */
[----:B------:R-:W-:Y:S01]  /*0990*/  USEL UR9, UR9, 0xe0, UP2 ;  /* 0x000000e009097887 */ /* 0x000fe20009000000 */
[----:B------:R-:W-:Y:S01]  /*09a0*/  UMOV UR4, 0x1 ;  /* 0x0000000100047882 */ /* 0x000fe20000000000 */
[----:B------:R-:W-:Y:S01]  /*09b0*/  ELECT P0, URZ, PT ;  /* 0x0000000000ff782f */ /* 0x000fe20003800000 */
[----:B------:R-:W-:-:S04]  /*09c0*/  UIADD3 UR10, UPT, UPT, -UR4, 0x100000, URZ ;  /* 0x00100000040a7890 */ /* 0x000fc8000fffe1ff */
[----:B------:R-:W-:Y:S02]  /*09d0*/  USHF.L.U32 UR11, UR10, 0xb, URZ ;  /* 0x0000000b0a0b7899 */ /* 0x000fe400080006ff */
[----:B------:R-:W-:Y:S02]  /*09e0*/  USHF.L.U32 UR10, UR10, 0x1, URZ ;  /* 0x000000010a0a7899 */ /* 0x000fe400080006ff */
[----:B------:R-:W-:-:S04]  /*09f0*/  UIADD3 UR12, UPT, UPT, -UR9, 0x100000, URZ ;  /* 0x00100000090c7890 */ /* 0x000fc8000fffe1ff */
[----:B------:R-:W-:Y:S02]  /*0a00*/  USHF.L.U32 UR13, UR12, 0xb, URZ ;  /* 0x0000000b0c0d7899 */ /* 0x000fe400080006ff */
[----:B------:R-:W-:Y:S02]  /*0a10*/  USHF.L.U32 UR12, UR12, 0x1, URZ ;  /* 0x000000010c0c7899 */ /* 0x000fe400080006ff */
[----:B-1----:R-:W-:Y:S01]  /*0a20*/  ULEA UR5, UR5, UR7, 0x18 ;  /* 0x0000000705057291 */ /* 0x002fe2000f8ec0ff */
[----:B------:R-:W1:Y:S11]  /*0a30*/  FENCE.VIEW.ASYNC.S ;  /* 0x00000000000073c6 */ /* 0x000e760000000000 */
[----:B-1----:R2:W1:Y:S01]  /*0a40*/  SYNCS.EXCH.64 URZ, [UR5+0xb0], UR10 ;  /* 0x0000b00a05ff75b2 */ /* 0x0024620008000100 */
[----:B------:R2:W1:Y:S01]  /*0a50*/  SYNCS.EXCH.64 URZ, [UR5+0xc0], UR12 ;  /* 0x0000c00c05ff75b2 */ /* 0x0004620008000100 */
[----:B------:R2:W1:Y:S01]  /*0a60*/  SYNCS.EXCH.64 URZ, [UR5+0xb8], UR10 ;  /* 0x0000b80a05ff75b2 */ /* 0x0004620008000100 */
[----:B------:R2:W1:Y:S02]  /*0a70*/  SYNCS.EXCH.64 URZ, [UR5+0xc8], UR12 ;  /* 0x0000c80c05ff75b2 */ /* 0x0004640008000100 */
[----:B--2---:R-:W-:Y:S01]  /*0a80*/  NOP ;  /* 0x0000000000007918 */ /* 0x004fe20000000000 */
.L_x_12:
        /* <DEDUP_REMOVED lines=26> */
.L_x_13:
        /* <DEDUP_REMOVED lines=18> */
.L_x_14:
[----:B-1----:R-:W1:Y:S01]  /*0d50*/  S2UR UR5, SR_CTAID.X ;  /* 0x00000000000579c3 */ /* 0x002e620000002500 */
[----:B------:R-:W-:-:S05]  /*0d60*/  CS2R.32 R87, SR_CgaSize ;  /* 0x0000000000577805 */ /* 0x000fca0000008a00 */
[----:B------:R-:W-:-:S05]  /*0d70*/  IMAD R87, R87, -0xa0, RZ ;  /* 0xffffff6057577824 */ /* 0x000fca00078e02ff */
[----:B------:R-:W-:-:S14]  /*0d80*/  R2UR UR9, R87 ;  /* 0x00000000570972ca */ /* 0x000fdc00000e0000 */
[----:B------:R-:W2:Y:S01]  /*0d90*/  LDCU UR9, c[0x0][UR9+0x2b0] ;  /* 0x00005600090977ac */ /* 0x000ea20008000800 */
[----:B------:R-:W-:Y:S01]  /*0da0*/  NOP ;  /* 0x0000000000007918 */ /* 0x000fe20000000000 */
[----:B------:R-:W-:-:S05]  /*0db0*/  CS2R.32 R87, SR_CgaSize ;  /* 0x0000000000577805 */ /* 0x000fca0000008a00 */
[----:B------:R-:W-:-:S05]  /*0dc0*/  IMAD R87, R87, -0xa0, RZ ;  /* 0xffffff6057577824 */ /* 0x000fca00078e02ff */
[----:B------:R-:W-:-:S14]  /*0dd0*/  R2UR UR7, R87 ;  /* 0x00000000570772ca */ /* 0x000fdc00000e0000 */
[----:B------:R-:W3:Y:S01]  /*0de0*/  LDCU UR7, c[0x0][UR7+0x2b4] ;  /* 0x00005680070777ac */ /* 0x000ee20008000800 */
[----:B------:R-:W4:Y:S08]  /*0df0*/  S2UR UR4, SR_CTAID.Y ;  /* 0x00000000000479c3 */ /* 0x000f300000002600 */
[----:B------:R-:W3:Y:S01]  /*0e00*/  LDC R10, c[0x0][0xb24] ;  /* 0x0002c900ff0a7b82 */ /* 0x000ee20000000800 */
[----:B-1----:R-:W-:-:S02]  /*0e10*/  I2FP.F32.U32 R87, UR5 ;  /* 0x0000000500577c45 */ /* 0x002fc40008201000 */
[----:B------:R-:W-:-:S05]  /*0e20*/  CS2R.32 R3, SR_CgaSize ;  /* 0x0000000000037805 */ /* 0x000fca0000008a00 */
[----:B------:R-:W-:-:S06]  /*0e30*/  IMAD R3, R3, -0xa0, RZ ;  /* 0xffffff6003037824 */ /* 0x000fcc00078e02ff */
[----:B------:R-:W1:Y:S01]  /*0e40*/  LDC R3, c[0x0][R3+0x2a0] ;  /* 0x0000a80003037b82 */ /* 0x000e620000000800 */
[----:B------:R-:W-:Y:S01]  /*0e50*/  MOV R15, UR5 ;  /* 0x00000005000f7c02 */ /* 0x000fe20008000f00 */
[----:B--2---:R-:W-:Y:S01]  /*0e60*/  FMUL R87, R87, UR9 ;  /* 0x0000000957577c20 */ /* 0x004fe20008400000 */
[----:B----4-:R-:W-:Y:S02]  /*0e70*/  I2FP.F32.U32 R86, UR4 ;  /* 0x0000000400567c45 */ /* 0x010fe40008201000 */
[----:B------:R-:W-:-:S05]  /*0e80*/  CS2R.32 R2, SR_CgaSize ;  /* 0x0000000000027805 */ /* 0x000fca0000008a00 */
[----:B------:R-:W-:-:S06]  /*0e90*/  IMAD R2, R2, -0xa0, RZ ;  /* 0xffffff6002027824 */ /* 0x000fcc00078e02ff */
[----:B------:R-:W2:Y:S01]  /*0ea0*/  LDC R2, c[0x0][R2+0x2a4] ;  /* 0x0000a90002027b82 */ /* 0x000ea20000000800 */
[----:B------:R-:W-:Y:S01]  /*0eb0*/  MOV R14, UR4 ;  /* 0x00000004000e7c02 */ /* 0x000fe20008000f00 */
[----:B------:R-:W4:Y:S01]  /*0ec0*/  F2I.U32.TRUNC.NTZ R87, R87 ;  /* 0x0000005700577305 */ /* 0x000f22000020f000 */
[----:B---3--:R-:W-:-:S05]  /*0ed0*/  FMUL R86, R86, UR7 ;  /* 0x0000000756567c20 */ /* 0x008fca0008400000 */
[----:B------:R-:W-:Y:S01]  /*0ee0*/  BAR.SYNC.DEFER_BLOCKING 0x0 ;  /* 0x0000000000007b1d */ /* 0x000fe20000010000 */
[----:B------:R-:W-:-:S05]  /*0ef0*/  ISETP.GE.AND P0, PT, R10, 0x1, PT ;  /* 0x000000010a00780c */ /* 0x000fca0003f06270 */
[----:B------:R-:W3:Y:S02]  /*0f00*/  F2I.U32.TRUNC.NTZ R86, R86 ;  /* 0x0000005600567305 */ /* 0x000ee4000020f000 */
[----:B------:R-:W2:Y:S01]  /*0f10*/  S2UR UR36, SR_CTAID.Z ;  /* 0x00000000002479c3 */ /* 0x000ea20000002700 */
[----:B----4-:R-:W-:-:S05]  /*0f20*/  IADD3 R87, PT, PT, -R87, RZ, RZ ;  /* 0x000000ff57577210 */ /* 0x010fca0007ffe1ff */
[----:B-1----:R-:W-:Y:S01]  /*0f30*/  IMAD R87, R3, R87, UR5 ;  /* 0x0000000503577e24 */ /* 0x002fe2000f8e0257 */
[----:B---3--:R-:W-:-:S05]  /*0f40*/  IADD3 R86, PT, PT, -R86, RZ, RZ ;  /* 0x000000ff56567210 */ /* 0x008fca0007ffe1ff */
[----:B--2---:R-:W-:Y:S01]  /*0f50*/  IMAD R86, R2, R86, UR4 ;  /* 0x0000000402567e24 */ /* 0x004fe2000f8e0256 */
[----:B------:R-:W-:Y:S06]  /*0f60*/  @!P0 BRA `(.L_x_15) ;  /* 0x0000000000b88947 */ /* 0x000fec0003800000 */
[----:B------:R-:W1:Y:S01]  /*0f70*/  LDC.64 R4, c[0x0][0xb18] ;  /* 0x0002c600ff047b82 */ /* 0x000e620000000a00 */
[----:B------:R-:W-:-:S07]  /*0f80*/  ISETP.NE.AND P0, PT, R10, 0x1, PT ;  /* 0x000000010a00780c */ /* 0x000fce0003f05270 */
[----:B------:R-:W2:Y:S08]  /*0f90*/  LDC R9, c[0x0][0xb0c] ;  /* 0x0002c300ff097b82 */ /* 0x000eb00000000800 */
[----:B------:R-:W3:Y:S08]  /*0fa0*/  LDC R12, c[0x0][0x370] ;  /* 0x0000dc00ff0c7b82 */ /* 0x000ef00000000800 */
[----:B------:R-:W4:Y:S01]  /*0fb0*/  LDC R11, c[0x0][0x374] ;  /* 0x0000dd00ff0b7b82 */ /* 0x000f220000000800 */
[----:B-1----:R-:W-:-:S07]  /*0fc0*/  ISETP.NE.AND P1, PT, R4, 0x1, PT ;  /* 0x000000010400780c */ /* 0x002fce0003f25270 */
[----:B------:R-:W3:Y:S01]  /*0fd0*/  LDC.64 R6, c[0x0][0xb10] ;  /* 0x0002c400ff067b82 */ /* 0x000ee20000000a00 */
[----:B--2---:R-:W-:-:S07]  /*0fe0*/  ISETP.NE.AND P2, PT, R9, 0x1, PT ;  /* 0x000000010900780c */ /* 0x004fce0003f45270 */
[----:B------:R-:W1:Y:S08]  /*0ff0*/  LDC R8, c[0x0][0xb20] ;  /* 0x0002c800ff087b82 */ /* 0x000e700000000800 */
[----:B------:R-:W2:Y:S01]  /*1000*/  LDC.64 R2, c[0x0][0xb28] ;  /* 0x0002ca00ff027b82 */ /* 0x000ea20000000a00 */
[----:B----4-:R-:W-:-:S04]  /*1010*/  IMAD.HI.U32 R13, R11, R5, RZ ;  /* 0x000000050b0d7227 */ /* 0x010fc800078e00ff */
[----:B------:R-:W-:-:S04]  /*1020*/  IMAD.HI.U32 R5, R14, R5, RZ ;  /* 0x000000050e057227 */ /* 0x000fc800078e00ff */
[----:B---3--:R-:W-:-:S05]  /*1030*/  IMAD.HI.U32 R16, R12, R6, RZ ;  /* 0x000000060c107227 */ /* 0x008fca00078e00ff */
[-C--:B------:R-:W-:Y:S01]  /*1040*/  @P2 SHF.R.U32.HI R12, RZ, R7.reuse, R16 ;  /* 0x00000007ff0c2219 */ /* 0x080fe20000011610 */
[----:B------:R-:W-:Y:S01]  /*1050*/  IMAD.HI.U32 R16, R15, R6, RZ ;  /* 0x000000060f107227 */ /* 0x000fe200078e00ff */
[-C--:B-1----:R-:W-:Y:S02]  /*1060*/  @P1 SHF.R.U32.HI R11, RZ, R8.reuse, R13 ;  /* 0x00000008ff0b1219 */ /* 0x082fe4000001160d */
[----:B------:R-:W-:Y:S02]  /*1070*/  SHF.R.U32.HI R5, RZ, R8, R5 ;  /* 0x00000008ff057219 */ /* 0x000fe40000011605 */
[----:B------:R-:W-:Y:S02]  /*1080*/  SHF.R.U32.HI R16, RZ, R7, R16 ;  /* 0x00000007ff107219 */ /* 0x000fe40000011610 */
[----:B------:R-:W-:Y:S01]  /*1090*/  SEL R5, R14, R5, !P1 ;  /* 0x000000050e057207 */ /* 0x000fe20004800000 */
[----:B--2---:R-:W-:Y:S01]  /*10a0*/  IMAD.HI.U32 R13, R11, R2, RZ ;  /* 0x000000020b0d7227 */ /* 0x004fe200078e00ff */
[----:B------:R-:W-:-:S03]  /*10b0*/  SEL R16, R15, R16, !P2 ;  /* 0x000000100f107207 */ /* 0x000fc60005000000 */
[----:B------:R-:W-:Y:S01]  /*10c0*/  IMAD.HI.U32 R6, R12, R2, RZ ;  /* 0x000000020c067227 */ /* 0x000fe200078e00ff */
[----:B------:R-:W-:-:S04]  /*10d0*/  @P0 SHF.R.U32.HI R11, RZ, R3, R13 ;  /* 0x00000003ff0b0219 */ /* 0x000fc8000001160d */
[----:B------:R-:W-:Y:S01]  /*10e0*/  @P0 SHF.R.U32.HI R12, RZ, R3, R6 ;  /* 0x00000003ff0c0219 */ /* 0x000fe20000011606 */
[----:B------:R-:W-:-:S04]  /*10f0*/  IMAD R11, R11, R10, RZ ;  /* 0x0000000a0b0b7224 */ /* 0x000fc800078e02ff */
[----:B------:R-:W-:Y:S01]  /*1100*/  IMAD R6, R12, R10, RZ ;  /* 0x0000000a0c067224 */ /* 0x000fe200078e02ff */
[----:B------:R-:W-:-:S04]  /*1110*/  ISETP.GE.AND P1, PT, R5, R11, PT ;  /* 0x0000000b0500720c */ /* 0x000fc80003f26270 */
[----:B------:R-:W-:Y:S01]  /*1120*/  ISETP.GE.OR P1, PT, R16, R6, P1 ;  /* 0x000000061000720c */ /* 0x000fe20000f26670 */
[----:B------:R-:W-:-:S05]  /*1130*/  IMAD.HI.U32 R6, R5, R2, RZ ;  /* 0x0000000205067227 */ /* 0x000fca00078e00ff */
[----:B------:R-:W-:-:S04]  /*1140*/  SHF.R.U32.HI R6, RZ, R3, R6 ;  /* 0x00000003ff067219 */ /* 0x000fc80000011606 */
[----:B------:R-:W-:-:S03]  /*1150*/  SEL R6, R5, R6, !P0 ;  /* 0x0000000605067207 */ /* 0x000fc60004000000 */
[----:B------:R-:W-:Y:S01]  /*1160*/  @!P1 IMAD.HI.U32 R7, R16, R2, RZ ;  /* 0x0000000210079227 */ /* 0x000fe200078e00ff */
[----:B------:R-:W-:-:S04]  /*1170*/  IADD3 R2, PT, PT, -R6, RZ, RZ ;  /* 0x000000ff06027210 */ /* 0x000fc80007ffe1ff */
[----:B------:R-:W-:Y:S01]  /*1180*/  @!P1 SHF.R.U32.HI R3, RZ, R3, R7 ;  /* 0x00000003ff039219 */ /* 0x000fe20000011607 */
[----:B------:R-:W-:Y:S01]  /*1190*/  IMAD R2, R10, R2, R5 ;  /* 0x000000020a027224 */ /* 0x000fe200078e0205 */
[----:B------:R-:W-:Y:S02]  /*11a0*/  IADD3 R7, PT, PT, -R5, RZ, RZ ;  /* 0x000000ff05077210 */ /* 0x000fe40007ffe1ff */
[----:B------:R-:W-:-:S03]  /*11b0*/  @!P1 SEL R3, R16, R3, !P0 ;  /* 0x0000000310039207 */ /* 0x000fc60004000000 */
[----:B------:R-:W-:Y:S02]  /*11c0*/  IMAD R7, R4, R7, R14 ;  /* 0x0000000704077224 */ /* 0x000fe400078e020e */
[--C-:B------:R-:W-:Y:S02]  /*11d0*/  @!P1 IMAD.IADD R6, R6, 0x1, -R3.reuse ;  /* 0x0000000106069824 */ /* 0x100fe400078e0a03 */
[----:B------:R-:W-:Y:S01]  /*11e0*/  @!P1 IMAD R3, R2, R12, R3 ;  /* 0x0000000c02039224 */ /* 0x000fe200078e0203 */
[----:B------:R-:W-:Y:S01]  /*11f0*/  IADD3 R2, PT, PT, -R16, RZ, RZ ;  /* 0x000000ff10027210 */ /* 0x000fe20007ffe1ff */
[----:B------:R-:W-:Y:S02]  /*1200*/  @!P1 IMAD R5, R6, R10, R16 ;  /* 0x0000000a06059224 */ /* 0x000fe400078e0210 */
[----:B------:R-:W-:Y:S02]  /*1210*/  @!P1 IMAD.MOV.U32 R16, RZ, RZ, R3 ;  /* 0x000000ffff109224 */ /* 0x000fe400078e0003 */
[----:B------:R-:W-:-:S02]  /*1220*/  IMAD R2, R9, R2, R15 ;  /* 0x0000000209027224 */ /* 0x000fc400078e020f */
[----:B------:R-:W-:Y:S02]  /*1230*/  IMAD R14, R5, R4, R7 ;  /* 0x00000004050e7224 */ /* 0x000fe400078e0207 */
[----:B------:R-:W-:Y:S02]  /*1240*/  IMAD R15, R16, R9, R2 ;  /* 0x00000009100f7224 */ /* 0x000fe400078e0202 */
.L_x_15:
[----:B------:R-:W1:Y:S01]  /*1250*/  LDCU UR4, c[0x0][0xb30] ;  /* 0x00016600ff0477ac */ /* 0x000e620008000800 */
[----:B------:R-:W2:Y:S08]  /*1260*/  S2UR UR37, SR_CgaCtaId ;  /* 0x00000000002579c3 */ /* 0x000eb00000008800 */
[----:B------:R-:W3:Y:S01]  /*1270*/  LDC R40, c[0x0][0xb24] ;  /* 0x0002c900ff287b82 */ /* 0x000ee20000000800 */
[----:B-1----:R-:W-:-:S09]  /*1280*/  UISETP.NE.AND UP1, UPT, UR4, 0x1, UPT ;  /* 0x000000010400788c */ /* 0x002fd2000bf25270 */
[----:B--2---:R-:W-:Y:S05]  /*1290*/  BRA.U UP1, `(.L_x_16) ;  /* 0x0000000101407547 */ /* 0x004fea000b800000 */
[----:B------:R-:W1:Y:S08]  /*12a0*/  LDC.64 R4, c[0x0][0xb10] ;  /* 0x0002c400ff047b82 */ /* 0x000e700000000a00 */
[----:B------:R-:W2:Y:S08]  /*12b0*/  LDC.64 R2, c[0x0][0xb18] ;  /* 0x0002c600ff027b82 */ /* 0x000eb00000000a00 */
[----:B------:R-:W4:Y:S08]  /*12c0*/  LDC R6, c[0x0][0xb20] ;  /* 0x0002c800ff067b82 */ /* 0x000f300000000800 */
[----:B------:R-:W3:Y:S01]  /*12d0*/  LDC R7, c[0x0][0xb0c] ;  /* 0x0002c300ff077b82 */ /* 0x000ee20000000800 */
[----:B-1----:R-:W-:-:S05]  /*12e0*/  IMAD.HI.U32 R4, R15, R4, RZ ;  /* 0x000000040f047227 */ /* 0x002fca00078e00ff */
[----:B------:R-:W-:Y:S01]  /*12f0*/  SHF.R.U32.HI R4, RZ, R5, R4 ;  /* 0x00000005ff047219 */ /* 0x000fe20000011604 */
[----:B--2---:R-:W-:Y:S01]  /*1300*/  IMAD.HI.U32 R3, R14, R3, RZ ;  /* 0x000000030e037227 */ /* 0x004fe200078e00ff */
[----:B------:R-:W-:-:S04]  /*1310*/  ISETP.NE.AND P0, PT, R2, 0x1, PT ;  /* 0x000000010200780c */ /* 0x000fc80003f05270 */
[----:B----4-:R-:W-:-:S04]  /*1320*/  SHF.R.U32.HI R3, RZ, R6, R3 ;  /* 0x00000006ff037219 */ /* 0x010fc80000011603 */
[----:B------:R-:W-:Y:S02]  /*1330*/  SEL R3, R14, R3, !P0 ;  /* 0x000000030e037207 */ /* 0x000fe40004000000 */
[----:B---3--:R-:W-:-:S04]  /*1340*/  ISETP.NE.AND P1, PT, R7, 0x1, PT ;  /* 0x000000010700780c */ /* 0x008fc80003f25270 */
[----:B------:R-:W-:-:S05]  /*1350*/  SEL R4, R15, R4, !P1 ;  /* 0x000000040f047207 */ /* 0x000fca0004800000 */
[----:B------:R-:W-:Y:S02]  /*1360*/  IMAD.IADD R5, R3, 0x1, -R4 ;  /* 0x0000000103057824 */ /* 0x000fe400078e0a04 */
[----:B------:R-:W-:Y:S02]  /*1370*/  IMAD.IADD R3, R4, 0x1, -R3 ;  /* 0x0000000104037824 */ /* 0x000fe400078e0a03 */
[----:B------:R-:W-:Y:S02]  /*1380*/  IMAD R15, R5, R7, R15 ;  /* 0x00000007050f7224 */ /* 0x000fe400078e020f */
[----:B------:R-:W-:-:S07]  /*1390*/  IMAD R14, R3, R2, R14 ;  /* 0x00000002030e7224 */ /* 0x000fce00078e020e */
.L_x_16:
[----:B------:R-:W-:Y:S01]  /*13a0*/  BAR.SYNC.DEFER_BLOCKING 0x0 ;  /* 0x0000000000007b1d */ /* 0x000fe20000010000 */
[----:B------:R-:W-:Y:S01]  /*13b0*/  UISETP.NE.AND UP1, UPT, UR8, 0x2, UPT ;  /* 0x000000020800788c */ /* 0x000fe2000bf25270 */
[----:B------:R-:W-:Y:S02]  /*13c0*/  ISETP.NE.OR P5, PT, R0, 0x2, !P5 ;  /* 0x000000020000780c */ /* 0x000fe40006fa5670 */
[----:B------:R-:W-:-:S06]  /*13d0*/  LOP3.LUT R2, R101, 0x1f, RZ, 0xc0, !PT ;  /* 0x0000001f65027812 */ /* 0x000fcc00078ec0ff */
[----:B------:R-:W-:Y:S05]  /*13e0*/  BRA.U UP1, `(.L_x_17) ;  /* 0x0000001101f47547 */ /* 0x000fea000b800000 */
[----:B------:R-:W1:Y:S01]  /*13f0*/  LDCU UR13, c[0x0][0x38c] ;  /* 0x00007180ff0d77ac */ /* 0x000e620008000800 */
[----:B------:R-:W2:Y:S01]  /*1400*/  LDC R8, c[0x0][0x370] ;  /* 0x0000dc00ff087b82 */ /* 0x000ea20000000800 */
[----:B------:R-:W-:Y:S01]  /*1410*/  PLOP3.LUT P1, PT, PT, PT, UP2, 0x80, 0x8 ;  /* 0x000000000008781c */ /* 0x000fe20003f2f028 */
[----:B------:R-:W-:Y:S01]  /*1420*/  IMAD.MOV.U32 R17, RZ, RZ, 0x1 ;  /* 0x00000001ff117424 */ /* 0x000fe200078e00ff */
[----:B------:R-:W-:Y:S01]  /*1430*/  ISETP.EQ.OR P4, PT, R2, RZ, P5 ;  /* 0x000000ff0200720c */ /* 0x000fe20002f82670 */
[----:B------:R-:W-:Y:S01]  /*1440*/  IMAD.MOV.U32 R16, RZ, RZ, RZ ;  /* 0x000000ffff107224 */ /* 0x000fe200078e00ff */
[----:B------:R-:W-:Y:S02]  /*1450*/  PLOP3.LUT P1, PT, P1, PT, PT, 0x8, 0x80 ;  /* 0x000000000080781c */ /* 0x000fe40000f2e170 */
[----:B------:R-:W-:Y:S01]  /*1460*/  CS2R R12, SRZ ;  /* 0x00000000000c7805 */ /* 0x000fe2000001ff00 */
[----:B------:R-:W-:Y:S01]  /*1470*/  IMAD.MOV.U32 R11, RZ, RZ, 0x1 ;  /* 0x00000001ff0b7424 */ /* 0x000fe200078e00ff */
[----:B------:R-:W4:Y:S01]  /*1480*/  LDC R0, c[0x0][0x374] ;  /* 0x0000dd00ff007b82 */ /* 0x000f220000000800 */
[----:B------:R-:W2:Y:S01]  /*1490*/  LDCU.64 UR22, c[0x0][0x348] ;  /* 0x00006900ff1677ac */ /* 0x000ea20008000a00 */
[----:B------:R-:W-:Y:S01]  /*14a0*/  UMOV UR6, URZ ;  /* 0x000000ff00067c82 */ /* 0x000fe20008000000 */
[----:B-1----:R-:W-:-:S04]  /*14b0*/  UIADD3 UR5, UPT, UPT, UR13, 0x3f, URZ ;  /* 0x0000003f0d057890 */ /* 0x002fc8000fffe0ff */
[----:B------:R-:W-:-:S04]  /*14c0*/  USHF.R.S32.HI UR4, URZ, 0x1f, UR5 ;  /* 0x0000001fff047899 */ /* 0x000fc80008011405 */
[----:B------:R-:W-:-:S04]  /*14d0*/  ULEA.HI UR4, UR4, UR5, URZ, 0x6 ;  /* 0x0000000504047291 */ /* 0x000fc8000f8f30ff */
[----:B------:R-:W-:Y:S02]  /*14e0*/  USHF.R.S32.HI UR15, URZ, 0x6, UR4 ;  /* 0x00000006ff0f7899 */ /* 0x000fe40008011404 */
[----:B------:R-:W-:Y:S02]  /*14f0*/  UIADD3 UR4, UPT, UPT, UR13, -0x1, URZ ;  /* 0xffffffff0d047890 */ /* 0x000fe4000fffe0ff */
[----:B------:R-:W-:Y:S02]  /*1500*/  UISETP.LT.U32.AND UP0, UPT, UR15, 0x6, UPT ;  /* 0x000000060f00788c */ /* 0x000fe4000bf01070 */
[----:B------:R-:W-:Y:S02]  /*1510*/  UISETP.GE.U32.AND UP1, UPT, UR4, -0x7f, UPT ;  /* 0xffffff810400788c */ /* 0x000fe4000bf26070 */
[----:B------:R-:W-:Y:S02]  /*1520*/  USEL UR14, UR15, 0x6, UP0 ;  /* 0x000000060f0e7887 */ /* 0x000fe40008000000 */
[----:B------:R-:W-:-:S02]  /*1530*/  UIADD3 UR13, UPT, UPT, UR13, 0x7e, URZ ;  /* 0x0000007e0d0d7890 */ /* 0x000fc4000fffe0ff */
[----:B------:R-:W-:Y:S02]  /*1540*/  UIADD3 UR5, UPT, UPT, UR14, -0x1, URZ ;  /* 0xffffffff0e057890 */ /* 0x000fe4000fffe0ff */
[----:B------:R-:W-:-:S03]  /*1550*/  UIADD3 UR7, UPT, UPT, UR15, -UR14, URZ ;  /* 0x8000000e0f077290 */ /* 0x000fc6000fffe0ff */
[----:B------:R-:W-:-:S04]  /*1560*/  @UP1 UIADD3 UR5, UPT, UPT, UR14, URZ, URZ ;  /* 0x000000ff0e051290 */ /* 0x000fc8000fffe0ff */
[----:B--2---:R-:W-:-:S12]  /*1570*/  UIADD3 UR5, UPT, UPT, UR5, 0x1, URZ ;  /* 0x0000000105057890 */ /* 0x004fd8000fffe0ff */
.L_x_35:
[----:B------:R-:W-:Y:S01]  /*1580*/  UISETP.NE.AND UP0, UPT, UR37, URZ, UPT ;  /* 0x000000ff2500728c */ /* 0x000fe2000bf05270 */
[----:B------:R-:W1:Y:S08]  /*1590*/  S2UR UR37, SR_CgaCtaId ;  /* 0x00000000002579c3 */ /* 0x000e700000008800 */
[----:B------:R-:W-:Y:S05]  /*15a0*/  BRA.U UP0, `(.L_x_18) ;  /* 0x0000000100347547 */ /* 0x000fea000b800000 */
[----:B------:R-:W2:Y:S01]  /*15b0*/  S2R R2, SR_CgaCtaId ;  /* 0x0000000000027919 */ /* 0x000ea20000008800 */
[----:B------:R-:W-:-:S04]  /*15c0*/  MOV R3, 0x400 ;  /* 0x0000040000037802 */ /* 0x000fc80000000f00 */
[----:B--2---:R-:W-:Y:S02]  /*15d0*/  LEA R2, R2, R3, 0x18 ;  /* 0x0000000302027211 */ /* 0x004fe400078ec0ff */
[----:B------:R-:W-:-:S03]  /*15e0*/  SHF.L.U32 R3, R11, 0x1f, RZ ;  /* 0x0000001f0b037819 */ /* 0x000fc600000006ff */
[----:B------:R-:W-:-:S04]  /*15f0*/  IMAD R2, R12, 0x8, R2 ;  /* 0x000000080c027824 */ /* 0x000fc800078e0202 */
[----:B------:R-:W2:Y:S02]  /*1600*/  SYNCS.PHASECHK.TRANS64.TRYWAIT P0, [R2+URZ+0x120], R3 ;  /* 0x00012003020075a7 */ /* 0x000ea400080011ff */
[----:B--2---:R-:W-:Y:S05]  /*1610*/  @!P0 BRA `(.L_x_19) ;  /* 0x00000078004c8947 */ /* 0x004fea0003800000 */
.L_x_133:
[----:B------:R-:W-:Y:S01]  /*1620*/  VIADD R12, R12, 0x1 ;  /* 0x000000010c0c7836 */ /* 0x000fe20000000000 */
[----:B------:R2:W-:Y:S04]  /*1630*/  SYNCS.ARRIVE.TRANS64.A1T0 RZ, [R2+URZ+0x110], RZ ;  /* 0x000110ff02ff79a7 */ /* 0x0005e800081000ff */
[----:B------:R-:W-:-:S04]  /*1640*/  ISETP.NE.AND P0, PT, R12, 0x2, PT ;  /* 0x000000020c00780c */ /* 0x000fc80003f05270 */
[----:B------:R-:W-:Y:S02]  /*1650*/  SEL R12, R12, RZ, P0 ;  /* 0x000000ff0c0c7207 */ /* 0x000fe40000000000 */
[----:B--2---:R-:W-:-:S04]  /*1660*/  SEL R2, RZ, 0x1, P0 ;  /* 0x00000001ff027807 */ /* 0x004fc80000000000 */
[----:B------:R-:W-:-:S07]  /*1670*/  LOP3.LUT R11, R11, R2, RZ, 0x3c, !PT ;  /* 0x000000020b0b7212 */ /* 0x000fce00078e3cff */
.L_x_18:
[----:B------:R-:W-:Y:S01]  /*1680*/  UMOV UR4, 0x400 ;  /* 0x0000040000047882 */ /* 0x000fe20000000000 */
[----:B------:R-:W-:Y:S01]  /*1690*/  SHF.L.U32 R2, R17, 0x1f, RZ ;  /* 0x0000001f11027819 */ /* 0x000fe200000006ff */
[----:B-1----:R-:W-:Y:S01]  /*16a0*/  ULEA UR4, UR37, UR4, 0x18 ;  /* 0x0000000425047291 */ /* 0x002fe2000f8ec0ff */
[----:B------:R-:W-:Y:S01]  /*16b0*/  R2UR UR34, R15 ;  /* 0x000000000f2272ca */ /* 0x000fe200000e0000 */
[----:B------:R-:W-:Y:S01]  /*16c0*/  UISETP.GE.U32.AND UP0, UPT, UR13, 0x7f, UPT ;  /* 0x0000007f0d00788c */ /* 0x000fe2000bf06070 */
[----:B------:R-:W-:Y:S01]  /*16d0*/  R2UR UR18, R14 ;  /* 0x000000000e1272ca */ /* 0x000fe200000e0000 */
[----:B------:R-:W-:Y:S01]  /*16e0*/  ULEA UR8, UR6, UR4, 0x3 ;  /* 0x0000000406087291 */ /* 0x000fe2000f8e18ff */
[----:B------:R-:W-:-:S08]  /*16f0*/  UMOV UR21, URZ ;  /* 0x000000ff00157c82 */ /* 0x000fd00008000000 */
[----:B------:R1:W2:Y:S01]  /*1700*/  SYNCS.PHASECHK.TRANS64.TRYWAIT P0, [UR8+0x30], R2 ;  /* 0x00003002ff0075a7 */ /* 0x0002a20008001108 */
[----:B------:R-:W-:Y:S02]  /*1710*/  USHF.L.U32 UR34, UR34, 0x7, URZ ;  /* 0x0000000722227899 */ /* 0x000fe400080006ff */
[----:B------:R-:W-:Y:S01]  /*1720*/  USHF.L.U32 UR18, UR18, 0x7, URZ ;  /* 0x0000000712127899 */ /* 0x000fe200080006ff */
[----:B------:R-:W-:Y:S11]  /*1730*/  BRA.U !UP0, `(.L_x_20) ;  /* 0x0000000108d47547 */ /* 0x000ff6000b800000 */
[----:B------:R-:W-:Y:S02]  /*1740*/  UIADD3 UR26, UPT, UPT, UR34, 0x40, URZ ;  /* 0x00000040221a7890 */ /* 0x000fe4000fffe0ff */
[----:B------:R-:W-:Y:S01]  /*1750*/  UIADD3 UR10, UPT, UPT, UR18, 0x40, URZ ;  /* 0x00000040120a7890 */ /* 0x000fe2000fffe0ff */
[----:B------:R-:W-:Y:S01]  /*1760*/  UMOV UR29, URZ ;  /* 0x000000ff001d7c82 */ /* 0x000fe20008000000 */
[----:B------:R-:W-:-:S10]  /*1770*/  UMOV UR42, UR6 ;  /* 0x00000006002a7c82 */ /* 0x000fd40008000000 */
.L_x_25:
[----:B-1----:R-:W-:Y:S01]  /*1780*/  ULEA UR33, UR42, UR4, 0x3 ;  /* 0x000000042a217291 */ /* 0x002fe2000f8e18ff */
[----:B--2---:R-:W-:Y:S01]  /*1790*/  @!P5 MOV R3, 0x8000 ;  /* 0x000080000003d802 */ /* 0x004fe20000000f00 */
[----:B--2---:R-:W-:Y:S10]  /*17a0*/  @P0 BRA `(.L_x_21) ;  /* 0x00000000000c0947 */ /* 0x004ff40003800000 */
[----:B------:R-:W-:-:S04]  /*17b0*/  SHF.L.U32 R4, R17, 0x1f, RZ ;  /* 0x0000001f11047819 */ /* 0x000fc800000006ff */
[----:B------:R-:W2:Y:S02]  /*17c0*/  SYNCS.PHASECHK.TRANS64.TRYWAIT P0, [UR33+0x30], R4 ;  /* 0x00003004ff0075a7 */ /* 0x000ea40008001121 */
[----:B--2---:R-:W-:Y:S05]  /*17d0*/  @!P0 BRA `(.L_x_22) ;  /* 0x0000007400f08947 */ /* 0x004fea0003800000 */
.L_x_21:
[----:B------:R2:W-:Y:S01]  /*17e0*/  @!P5 SYNCS.ARRIVE.TRANS64 RZ, [UR33], R3 ;  /* 0x00000003ffffd9a7 */ /* 0x0005e20008000021 */
[----:B------:R-:W-:Y:S04]  /*17f0*/  BSSY.RECONVERGENT B0, `(.L_x_23) ;  /* 0x0000003000007945 */ /* 0x000fe80003800200 */
[----:B------:R-:W-:Y:S05]  /*1800*/  @P4 BRA `(.L_x_24) ;  /* 0x0000000000044947 */ /* 0x000fea0003800000 */
[----:B------:R-:W-:Y:S05]  /*1810*/  BPT.TRAP 0x1 ;  /* 0x000000040000795c */ /* 0x000fea0000300000 */
.L_x_24:
[----:B------:R-:W-:Y:S05]  /*1820*/  BSYNC.RECONVERGENT B0 ;  /* 0x0000000000007941 */ /* 0x000fea0003800200 */
.L_x_23:
[----:B------:R-:W-:Y:S02]  /*1830*/  UIADD3 UR6, UPT, UPT, UR42, 0x1, URZ ;  /* 0x000000012a067890 */ /* 0x000fe4000fffe0ff */
[----:B------:R-:W-:Y:S02]  /*1840*/  UIADD3 UR40, UP1, UPT, UR22, 0x80, URZ ;  /* 0x0000008016287890 */ /* 0x000fe4000ff3e0ff */
[----:B------:R-:W-:Y:S02]  /*1850*/  UISETP.NE.AND UP0, UPT, UR6, 0x6, UPT ;  /* 0x000000060600788c */ /* 0x000fe4000bf05270 */
[----:B------:R-:W-:Y:S02]  /*1860*/  USHF.L.U32 UR35, UR29, 0x6, URZ ;  /* 0x000000061d237899 */ /* 0x000fe400080006ff */
[----:B------:R-:W-:Y:S02]  /*1870*/  USEL UR9, URZ, 0x1, UP0 ;  /* 0x00000001ff097887 */ /* 0x000fe40008000000 */
[----:B------:R-:W-:-:S02]  /*1880*/  USEL UR6, UR6, URZ, UP0 ;  /* 0x000000ff06067287 */ /* 0x000fc40008000000 */
[----:B------:R-:W-:Y:S02]  /*1890*/  UIADD3 UR38, UP0, UPT, UR22, 0x180, URZ ;  /* 0x0000018016267890 */ /* 0x000fe4000ff1e0ff */
[----:B------:R-:W-:Y:S01]  /*18a0*/  ULEA UR8, UR6, UR4, 0x3 ;  /* 0x0000000406087291 */ /* 0x000fe2000f8e18ff */
[----:B------:R-:W-:Y:S01]  /*18b0*/  LOP3.LUT R17, R17, UR9, RZ, 0x3c, !PT ;  /* 0x0000000911117c12 */ /* 0x000fe2000f8e3cff */
[----:B------:R-:W-:Y:S02]  /*18c0*/  UIADD3.X UR41, UPT, UPT, URZ, UR23, URZ, UP1, !UPT ;  /* 0x00000017ff297290 */ /* 0x000fe40008ffe4ff */
[----:B------:R-:W-:Y:S01]  /*18d0*/  UIADD3.X UR39, UPT, UPT, URZ, UR23, URZ, UP0, !UPT ;  /* 0x00000017ff277290 */ /* 0x000fe200087fe4ff */
[----:B-1----:R-:W-:Y:S01]  /*18e0*/  SHF.L.U32 R2, R17, 0x1f, RZ ;  /* 0x0000001f11027819 */ /* 0x002fe200000006ff */
[----:B------:R-:W-:Y:S01]  /*18f0*/  UMOV UR30, 0x0 ;  /* 0x00000000001e7882 */ /* 0x000fe20000000000 */
[----:B------:R-:W-:Y:S01]  /*1900*/  UMOV UR31, 0x10000000 ;  /* 0x10000000001f7882 */ /* 0x000fe20000000000 */
[----:B------:R-:W-:Y:S01]  /*1910*/  UMOV UR25, UR33 ;  /* 0x0000002100197c82 */ /* 0x000fe20008000000 */
[----:B------:R1:W1:Y:S01]  /*1920*/  SYNCS.PHASECHK.TRANS64.TRYWAIT P0, [UR8+0x30], R2 ;  /* 0x00003002ff0075a7 */ /* 0x0002620008001108 */
[----:B------:R-:W-:Y:S01]  /*1930*/  ULEA UR8, UR42, UR4, 0xe ;  /* 0x000000042a087291 */ /* 0x000fe2000f8e70ff */
[----:B------:R-:W-:Y:S01]  /*1940*/  UMOV UR28, UR36 ;  /* 0x00000024001c7c82 */ /* 0x000fe20008000000 */
[----:B------:R-:W-:-:S02]  /*1950*/  UMOV UR27, UR35 ;  /* 0x00000023001b7c82 */ /* 0x000fc40008000000 */
[----:B------:R-:W-:Y:S02]  /*1960*/  UIADD3 UR32, UPT, UPT, UR8, 0x8400, URZ ;  /* 0x0000840008207890 */ /* 0x000fe4000fffe0ff */
[----:B------:R-:W-:Y:S02]  /*1970*/  UIADD3 UR24, UPT, UPT, UR8, 0xa400, URZ ;  /* 0x0000a40008187890 */ /* 0x000fe4000fffe0ff */
[----:B------:R-:W-:Y:S02]  /*1980*/  UIADD3 UR16, UPT, UPT, UR8, 0x20400, URZ ;  /* 0x0002040008107890 */ /* 0x000fe4000fffe0ff */
[----:B------:R-:W-:Y:S01]  /*1990*/  UIADD3 UR8, UPT, UPT, UR8, 0x22400, URZ ;  /* 0x0002240008087890 */ /* 0x000fe2000fffe0ff */
[----:B------:R-:W-:Y:S01]  /*19a0*/  UMOV UR17, UR33 ;  /* 0x0000002100117c82 */ /* 0x000fe20008000000 */
[----:B------:R-:W-:Y:S01]  /*19b0*/  UMOV UR20, UR36 ;  /* 0x0000002400147c82 */ /* 0x000fe20008000000 */
[----:B------:R-:W-:Y:S01]  /*19c0*/  UMOV UR19, UR35 ;  /* 0x0000002300137c82 */ /* 0x000fe20008000000 */
[----:B------:R1:W-:Y:S01]  /*19d0*/  UTMALDG.3D [UR32], [UR40], desc[UR30] ;  /* 0x00001e20280075b4 */ /* 0x0003e20008011000 */
[----:B------:R-:W-:Y:S01]  /*19e0*/  UMOV UR12, UR36 ;  /* 0x00000024000c7c82 */ /* 0x000fe20008000000 */
[----:B------:R-:W-:Y:S01]  /*19f0*/  UMOV UR9, UR33 ;  /* 0x0000002100097c82 */ /* 0x000fe20008000000 */
[----:B------:R-:W-:Y:S01]  /*1a00*/  UMOV UR11, UR35 ;  /* 0x00000023000b7c82 */ /* 0x000fe20008000000 */
[----:B------:R-:W-:Y:S01]  /*1a10*/  UIADD3 UR29, UPT, UPT, UR29, 0x1, URZ ;  /* 0x000000011d1d7890 */ /* 0x000fe2000fffe0ff */
[----:B------:R-:W-:Y:S01]  /*1a20*/  UMOV UR21, UR5 ;  /* 0x0000000500157c82 */ /* 0x000fe20008000000 */
[----:B------:R-:W-:Y:S01]  /*1a30*/  UMOV UR42, UR6 ;  /* 0x00000006002a7c82 */ /* 0x000fe20008000000 */
[----:B------:R1:W-:Y:S01]  /*1a40*/  UTMALDG.3D [UR24], [UR40], desc[UR30] ;  /* 0x00001e18280075b4 */ /* 0x0003e20008011000 */
[----:B------:R-:W-:Y:S01]  /*1a50*/  UISETP.NE.AND UP0, UPT, UR29, UR5, UPT ;  /* 0x000000051d00728c */ /* 0x000fe2000bf05270 */
[----:B------:R1:W-:Y:S01]  /*1a60*/  UTMALDG.3D [UR16], [UR38], desc[UR30] ;  /* 0x00001e10260075b4 */ /* 0x0003e20008011000 */
[----:B------:R1:W-:Y:S07]  /*1a70*/  UTMALDG.3D [UR8], [UR38], desc[UR30] ;  /* 0x00001e08260075b4 */ /* 0x0003ee0008011000 */
[----:B------:R-:W-:Y:S05]  /*1a80*/  BRA.U UP0, `(.L_x_25) ;  /* 0xfffffffd003c7547 */ /* 0x000fea000b83ffff */
.L_x_20:
[----:B-1----:R-:W-:Y:S01]  /*1a90*/  ULEA UR8, UR6, UR4, 0x3 ;  /* 0x0000000406087291 */ /* 0x002fe2000f8e18ff */
[----:B------:R-:W-:Y:S01]  /*1aa0*/  SHF.L.U32 R2, R17, 0x1f, RZ ;  /* 0x0000001f11027819 */ /* 0x000fe200000006ff */
[----:B------:R-:W-:Y:S01]  /*1ab0*/  @!P1 SYNCS.ARRIVE.TRANS64.A1T0 RZ, [UR4+0xa8], RZ ;  /* 0x0000a8ffffff99a7 */ /* 0x000fe20008100004 */
[----:B------:R-:W-:-:S06]  /*1ac0*/  UISETP.GT.AND UP0, UPT, UR15, UR14, UPT ;  /* 0x0000000e0f00728c */ /* 0x000fcc000bf04270 */
[----:B--2---:R1:W2:Y:S03]  /*1ad0*/  SYNCS.PHASECHK.TRANS64.TRYWAIT P0, [UR8+0x30], R2 ;  /* 0x00003002ff0075a7 */ /* 0x0042a60008001108 */
[----:B------:R-:W-:Y:S05]  /*1ae0*/  BRA.U !UP0, `(.L_x_26) ;  /* 0x0000000108d07547 */ /* 0x000fea000b800000 */
[----:B------:R-:W-:Y:S02]  /*1af0*/  UIADD3 UR29, UPT, UPT, UR7, UR21, URZ ;  /* 0x00000015071d7290 */ /* 0x000fe4000fffe0ff */
[----:B------:R-:W-:Y:S02]  /*1b00*/  UIADD3 UR26, UPT, UPT, UR34, 0x40, URZ ;  /* 0x00000040221a7890 */ /* 0x000fe4000fffe0ff */
[----:B------:R-:W-:Y:S01]  /*1b10*/  UIADD3 UR10, UPT, UPT, UR18, 0x40, URZ ;  /* 0x00000040120a7890 */ /* 0x000fe2000fffe0ff */
[----:B------:R-:W-:-:S11]  /*1b20*/  UMOV UR42, UR6 ;  /* 0x00000006002a7c82 */ /* 0x000fd60008000000 */
.L_x_31:
[----:B-1----:R-:W-:Y:S01]  /*1b30*/  ULEA UR33, UR42, UR4, 0x3 ;  /* 0x000000042a217291 */ /* 0x002fe2000f8e18ff */
[----:B--2---:R-:W-:Y:S01]  /*1b40*/  @!P5 MOV R3, 0x8000 ;  /* 0x000080000003d802 */ /* 0x004fe20000000f00 */
[----:B--2---:R-:W-:Y:S10]  /*1b50*/  @P0 BRA `(.L_x_27) ;  /* 0x00000000000c0947 */ /* 0x004ff40003800000 */
[----:B------:R-:W-:-:S04]  /*1b60*/  SHF.L.U32 R4, R17, 0x1f, RZ ;  /* 0x0000001f11047819 */ /* 0x000fc800000006ff */
[----:B------:R-:W2:Y:S02]  /*1b70*/  SYNCS.PHASECHK.TRANS64.TRYWAIT P0, [UR33+0x30], R4 ;  /* 0x00003004ff0075a7 */ /* 0x000ea40008001121 */
[----:B--2---:R-:W-:Y:S05]  /*1b80*/  @!P0 BRA `(.L_x_28) ;  /* 0x00000074001c8947 */ /* 0x004fea0003800000 */
.L_x_27:
[----:B------:R2:W-:Y:S01]  /*1b90*/  @!P5 SYNCS.ARRIVE.TRANS64 RZ, [UR33], R3 ;  /* 0x00000003ffffd9a7 */ /* 0x0005e20008000021 */
[----:B------:R-:W-:Y:S04]  /*1ba0*/  BSSY.RECONVERGENT B0, `(.L_x_29) ;  /* 0x0000003000007945 */ /* 0x000fe80003800200 */
[----:B------:R-:W-:Y:S05]  /*1bb0*/  @P4 BRA `(.L_x_30) ;  /* 0x0000000000044947 */ /* 0x000fea0003800000 */
[----:B------:R-:W-:Y:S05]  /*1bc0*/  BPT.TRAP 0x1 ;  /* 0x000000040000795c */ /* 0x000fea0000300000 */
.L_x_30:
[----:B------:R-:W-:Y:S05]  /*1bd0*/  BSYNC.RECONVERGENT B0 ;  /* 0x0000000000007941 */ /* 0x000fea0003800200 */
.L_x_29:
        /* <DEDUP_REMOVED lines=32> */
[----:B------:R1:W-:Y:S02]  /*1de0*/  UTMALDG.3D [UR24], [UR40], desc[UR30] ;  /* 0x00001e18280075b4 */ /* 0x0003e40008011000 */
[----:B------:R-:W-:Y:S01]  /*1df0*/  UISETP.NE.AND UP0, UPT, UR21, UR29, UPT ;  /* 0x0000001d1500728c */ /* 0x000fe2000bf05270 */
[----:B------:R1:W-:Y:S01]  /*1e00*/  UTMALDG.3D [UR16], [UR38], desc[UR30] ;  /* 0x00001e10260075b4 */ /* 0x0003e20008011000 */
[----:B------:R1:W-:Y:S07]  /*1e10*/  UTMALDG.3D [UR8], [UR38], desc[UR30] ;  /* 0x00001e08260075b4 */ /* 0x0003ee0008011000 */
[----:B------:R-:W-:Y:S05]  /*1e20*/  BRA.U UP0, `(.L_x_31) ;  /* 0xfffffffd00407547 */ /* 0x000fea000b83ffff */
.L_x_26:
[C---:B-1----:R-:W-:Y:S01]  /*1e30*/  LEA R2, R16.reuse, UR4, 0x3 ;  /* 0x0000000410027c11 */ /* 0x042fe2000f8e18ff */
[----:B------:R-:W-:Y:S01]  /*1e40*/  NOP ;  /* 0x0000000000007918 */ /* 0x000fe20000000000 */
[----:B--2---:R-:W-:Y:S02]  /*1e50*/  SHF.L.U32 R3, R13, 0x1f, RZ ;  /* 0x0000001f0d037819 */ /* 0x004fe400000006ff */
[----:B------:R-:W-:Y:S02]  /*1e60*/  LEA R4, R16, UR4, 0x4 ;  /* 0x0000000410047c11 */ /* 0x000fe4000f8e20ff */
[----:B------:R-:W1:Y:S02]  /*1e70*/  SYNCS.PHASECHK.TRANS64.TRYWAIT P0, [R2+URZ+0xb0], R3 ;  /* 0x0000b003020075a7 */ /* 0x000e6400080011ff */
[----:B-1----:R-:W-:Y:S05]  /*1e80*/  @!P0 BRA `(.L_x_32) ;  /* 0x0000007000748947 */ /* 0x002fea0003800000 */
.L_x_136:
[----:B------:R-:W2:Y:S01]  /*1e90*/  LDS.128 R4, [R4+0x140] ;  /* 0x0001400004047984 */ /* 0x000ea20000000c00 */
[----:B---3--:R-:W-:Y:S01]  /*1ea0*/  ISETP.GE.AND P0, PT, R40, 0x1, PT ;  /* 0x000000012800780c */ /* 0x008fe20003f06270 */
[----:B-1----:R-:W-:Y:S01]  /*1eb0*/  VIADD R2, R2, 0xc0 ;  /* 0x000000c002027836 */ /* 0x002fe20000000000 */
[----:B------:R-:W-:Y:S01]  /*1ec0*/  @!PT LDS RZ, [RZ] ;  /* 0x00000000fffff984 */ /* 0x000fe20000000800 */
[----:B------:R-:W-:Y:S01]  /*1ed0*/  @!PT LDS RZ, [RZ] ;  /* 0x00000000fffff984 */ /* 0x000fe20000000800 */
[----:B------:R-:W-:Y:S01]  /*1ee0*/  @!PT LDS RZ, [RZ] ;  /* 0x00000000fffff984 */ /* 0x000fe20000000800 */
[----:B------:R-:W-:Y:S01]  /*1ef0*/  @!PT LDS RZ, [RZ] ;  /* 0x00000000fffff984 */ /* 0x000fe20000000800 */
[----:B------:R1:W-:Y:S06]  /*1f00*/  MEMBAR.ALL.CTA ;  /* 0x0000000000007992 */ /* 0x0003ec0000008000 */
[----:B-1----:R-:W1:Y:S01]  /*1f10*/  FENCE.VIEW.ASYNC.S ;  /* 0x00000000000073c6 */ /* 0x002e620000000000 */
[----:B------:R-:W-:-:S04]  /*1f20*/  PRMT R2, RZ, 0x654, R2 ;  /* 0x00000654ff027816 */ /* 0x000fc80000000002 */
[----:B-1----:R1:W-:Y:S01]  /*1f30*/  SYNCS.ARRIVE.TRANS64.RED.A1T0 RZ, [R2+URZ], RZ ;  /* 0x000000ff02ff79a7 */ /* 0x0023e200081004ff */
[----:B--2---:R-:W-:-:S13]  /*1f40*/  LOP3.LUT P2, RZ, R6, 0x1, RZ, 0xc0, !PT ;  /* 0x0000000106ff7812 */ /* 0x004fda000784c0ff */
[----:B------:R-:W-:Y:S01]  /*1f50*/  @P2 SHF.R.U32.HI R3, RZ, 0x10, R5 ;  /* 0x00000010ff032819 */ /* 0x000fe20000011605 */
[----:B------:R-:W-:Y:S01]  /*1f60*/  VOTEU.ANY UP0, P2 ;  /* 0x0000000000ff7886 */ /* 0x000fe20001000100 */
[----:B------:R-:W-:Y:S02]  /*1f70*/  @P2 MOV R10, R4 ;  /* 0x00000004000a2202 */ /* 0x000fe40000000f00 */
[----:B------:R-:W-:Y:S02]  /*1f80*/  @P2 R2UR.BROADCAST UR8, R3 ;  /* 0x00000000030822ca */ /* 0x000fe400008e0000 */
[----:B------:R-:W-:-:S11]  /*1f90*/  @P2 LOP3.LUT R9, R5, 0xffff, RZ, 0xc0, !PT ;  /* 0x0000ffff05092812 */ /* 0x000fd600078ec0ff */
[----:B------:R-:W-:Y:S01]  /*1fa0*/  @UP0 UMOV UR36, UR8 ;  /* 0x0000000800240c82 */ /* 0x000fe20008000000 */
[----:B-1----:R-:W-:Y:S05]  /*1fb0*/  @!P0 BRA `(.L_x_33) ;  /* 0x0000000000b88947 */ /* 0x002fea0003800000 */
[----:B------:R-:W4:Y:S01]  /*1fc0*/  LDC.64 R4, c[0x0][0xb18] ;  /* 0x0002c600ff047b82 */ /* 0x000f220000000a00 */
[----:B------:R-:W-:-:S07]  /*1fd0*/  ISETP.NE.AND P3, PT, R40, 0x1, PT ;  /* 0x000000012800780c */ /* 0x000fce0003f65270 */
[----:B------:R-:W1:Y:S08]  /*1fe0*/  LDC.64 R6, c[0x0][0xb10] ;  /* 0x0002c400ff067b82 */ /* 0x000e700000000a00 */
[----:B------:R-:W2:Y:S08]  /*1ff0*/  LDC R14, c[0x0][0xb20] ;  /* 0x0002c800ff0e7b82 */ /* 0x000eb00000000800 */
[----:B------:R-:W3:Y:S01]  /*2000*/  LDC R15, c[0x0][0xb0c] ;  /* 0x0002c300ff0f7b82 */ /* 0x000ee20000000800 */
[----:B----4-:R-:W-:Y:S01]  /*2010*/  IMAD.HI.U32 R19, R0, R5, RZ ;  /* 0x0000000500137227 */ /* 0x010fe200078e00ff */
[----:B------:R-:W-:-:S03]  /*2020*/  ISETP.NE.AND P0, PT, R4, 0x1, PT ;  /* 0x000000010400780c */ /* 0x000fc60003f05270 */
[----:B------:R-:W-:-:S03]  /*2030*/  IMAD.HI.U32 R5, R9, R5, RZ ;  /* 0x0000000509057227 */ /* 0x000fc600078e00ff */
[----:B------:R-:W4:Y:S01]  /*2040*/  LDC.64 R2, c[0x0][0xb28] ;  /* 0x0002ca00ff027b82 */ /* 0x000f220000000a00 */
[----:B-1----:R-:W-:-:S04]  /*2050*/  IMAD.HI.U32 R20, R8, R6, RZ ;  /* 0x0000000608147227 */ /* 0x002fc800078e00ff */
[----:B------:R-:W-:Y:S01]  /*2060*/  IMAD.HI.U32 R21, R10, R6, RZ ;  /* 0x000000060a157227 */ /* 0x000fe200078e00ff */
[----:B------:R-:W-:Y:S02]  /*2070*/  SHF.R.U32.HI R20, RZ, R7, R20 ;  /* 0x00000007ff147219 */ /* 0x000fe40000011614 */
[-C--:B--2---:R-:W-:Y:S02]  /*2080*/  SHF.R.U32.HI R19, RZ, R14.reuse, R19 ;  /* 0x0000000eff137219 */ /* 0x084fe40000011613 */
[----:B------:R-:W-:Y:S02]  /*2090*/  SHF.R.U32.HI R5, RZ, R14, R5 ;  /* 0x0000000eff057219 */ /* 0x000fe40000011605 */
[----:B------:R-:W-:Y:S02]  /*20a0*/  SEL R19, R0, R19, !P0 ;  /* 0x0000001300137207 */ /* 0x000fe40004000000 */
[----:B------:R-:W-:Y:S02]  /*20b0*/  SHF.R.U32.HI R21, RZ, R7, R21 ;  /* 0x00000007ff157219 */ /* 0x000fe40000011615 */
[----:B---3--:R-:W-:-:S02]  /*20c0*/  ISETP.NE.AND P1, PT, R15, 0x1, PT ;  /* 0x000000010f00780c */ /* 0x008fc40003f25270 */
[----:B------:R-:W-:Y:S02]  /*20d0*/  SEL R5, R9, R5, !P0 ;  /* 0x0000000509057207 */ /* 0x000fe40004000000 */
[----:B------:R-:W-:Y:S02]  /*20e0*/  SEL R20, R8, R20, !P1 ;  /* 0x0000001408147207 */ /* 0x000fe40004800000 */
[----:B------:R-:W-:Y:S01]  /*20f0*/  SEL R21, R10, R21, !P1 ;  /* 0x000000150a157207 */ /* 0x000fe20004800000 */
[----:B----4-:R-:W-:-:S04]  /*2100*/  IMAD.HI.U32 R18, R19, R2, RZ ;  /* 0x0000000213127227 */ /* 0x010fc800078e00ff */
        /* <DEDUP_REMOVED lines=10> */
[----:B------:R-:W-:-:S04]  /*21b0*/  @!P0 IMAD.HI.U32 R7, R21, R2, RZ ;  /* 0x0000000215078227 */ /* 0x000fc800078e00ff */
[----:B------:R-:W-:Y:S01]  /*21c0*/  IMAD.MOV R2, RZ, RZ, -R6 ;  /* 0x000000ffff027224 */ /* 0x000fe200078e0a06 */
[----:B------:R-:W-:Y:S02]  /*21d0*/  @!P0 SHF.R.U32.HI R3, RZ, R3, R7 ;  /* 0x00000003ff038219 */ /* 0x000fe40000011607 */
[----:B------:R-:W-:Y:S01]  /*21e0*/  IADD3 R7, PT, PT, -R5, RZ, RZ ;  /* 0x000000ff05077210 */ /* 0x000fe20007ffe1ff */
[----:B------:R-:W-:Y:S01]  /*21f0*/  IMAD R2, R40, R2, R5 ;  /* 0x0000000228027224 */ /* 0x000fe200078e0205 */
        /* <DEDUP_REMOVED lines=10> */
.L_x_33:
[----:B------:R-:W1:Y:S02]  /*22a0*/  LDCU UR8, c[0x0][0xb30] ;  /* 0x00016600ff0877ac */ /* 0x000e640008000800 */
[----:B-1----:R-:W-:-:S09]  /*22b0*/  UISETP.NE.AND UP0, UPT, UR8, 0x1, UPT ;  /* 0x000000010800788c */ /* 0x002fd2000bf05270 */
[----:B------:R-:W-:Y:S05]  /*22c0*/  BRA.U UP0, `(.L_x_34) ;  /* 0x0000000100407547 */ /* 0x000fea000b800000 */
[----:B------:R-:W1:Y:S08]  /*22d0*/  LDC.64 R4, c[0x0][0xb10] ;  /* 0x0002c400ff047b82 */ /* 0x000e700000000a00 */
[----:B------:R-:W2:Y:S08]  /*22e0*/  LDC.64 R2, c[0x0][0xb18] ;  /* 0x0002c600ff027b82 */ /* 0x000eb00000000a00 */
[----:B------:R-:W3:Y:S08]  /*22f0*/  LDC R6, c[0x0][0xb20] ;  /* 0x0002c800ff067b82 */ /* 0x000ef00000000800 */
[----:B------:R-:W4:Y:S01]  /*2300*/  LDC R7, c[0x0][0xb0c] ;  /* 0x0002c300ff077b82 */ /* 0x000f220000000800 */
[----:B-1----:R-:W-:-:S05]  /*2310*/  IMAD.HI.U32 R4, R10, R4, RZ ;  /* 0x000000040a047227 */ /* 0x002fca00078e00ff */
[----:B------:R-:W-:Y:S01]  /*2320*/  SHF.R.U32.HI R4, RZ, R5, R4 ;  /* 0x00000005ff047219 */ /* 0x000fe20000011604 */
[----:B--2---:R-:W-:Y:S01]  /*2330*/  IMAD.HI.U32 R3, R9, R3, RZ ;  /* 0x0000000309037227 */ /* 0x004fe200078e00ff */
[----:B------:R-:W-:-:S04]  /*2340*/  ISETP.NE.AND P0, PT, R2, 0x1, PT ;  /* 0x000000010200780c */ /* 0x000fc80003f05270 */
[----:B---3--:R-:W-:-:S04]  /*2350*/  SHF.R.U32.HI R3, RZ, R6, R3 ;  /* 0x00000006ff037219 */ /* 0x008fc80000011603 */
[----:B------:R-:W-:Y:S02]  /*2360*/  SEL R3, R9, R3, !P0 ;  /* 0x0000000309037207 */ /* 0x000fe40004000000 */
[----:B----4-:R-:W-:-:S04]  /*2370*/  ISETP.NE.AND P1, PT, R7, 0x1, PT ;  /* 0x000000010700780c */ /* 0x010fc80003f25270 */
[----:B------:R-:W-:-:S05]  /*2380*/  SEL R4, R10, R4, !P1 ;  /* 0x000000040a047207 */ /* 0x000fca0004800000 */
[----:B------:R-:W-:Y:S02]  /*2390*/  IMAD.IADD R5, R3, 0x1, -R4 ;  /* 0x0000000103057824 */ /* 0x000fe400078e0a04 */
[----:B------:R-:W-:Y:S02]  /*23a0*/  IMAD.IADD R3, R4, 0x1, -R3 ;  /* 0x0000000104037824 */ /* 0x000fe400078e0a03 */
[----:B------:R-:W-:Y:S02]  /*23b0*/  IMAD R10, R5, R7, R10 ;  /* 0x00000007050a7224 */ /* 0x000fe400078e020a */
[----:B------:R-:W-:-:S07]  /*23c0*/  IMAD R9, R3, R2, R9 ;  /* 0x0000000203097224 */ /* 0x000fce00078e0209 */
.L_x_34:
[----:B------:R-:W-:Y:S01]  /*23d0*/  VIADD R16, R16, 0x1 ;  /* 0x0000000110107836 */ /* 0x000fe20000000000 */
[----:B------:R-:W-:Y:S01]  /*23e0*/  PLOP3.LUT P1, PT, PT, PT, PT, 0x80, 0x8 ;  /* 0x000000000008781c */ /* 0x000fe20003f2f070 */
[----:B------:R-:W-:Y:S02]  /*23f0*/  IMAD.IADD R15, R10, 0x1, R87 ;  /* 0x000000010a0f7824 */ /* 0x000fe400078e0257 */
[----:B------:R-:W-:Y:S01]  /*2400*/  IMAD.IADD R14, R9, 0x1, R86 ;  /* 0x00000001090e7824 */ /* 0x000fe200078e0256 */
[----:B------:R-:W-:-:S04]  /*2410*/  ISETP.NE.AND P0, PT, R16, 0x2, PT ;  /* 0x000000021000780c */ /* 0x000fc80003f05270 */
[----:B------:R-:W-:Y:S02]  /*2420*/  SEL R2, RZ, 0x1, P0 ;  /* 0x00000001ff027807 */ /* 0x000fe40000000000 */
[----:B------:R-:W-:Y:S02]  /*2430*/  SEL R16, R16, RZ, P0 ;  /* 0x000000ff10107207 */ /* 0x000fe40000000000 */
[----:B------:R-:W-:Y:S01]  /*2440*/  LOP3.LUT R13, R13, R2, RZ, 0x3c, !PT ;  /* 0x000000020d0d7212 */ /* 0x000fe200078e3cff */
[----:B------:R-:W-:Y:S06]  /*2450*/  @P2 BRA `(.L_x_35) ;  /* 0xfffffff000482947 */ /* 0x000fec000383ffff */
[----:B------:R-:W-:Y:S01]  /*2460*/  UIADD3 UR4, UPT, UPT, UR4, 0x30, URZ ;  /* 0x0000003004047890 */ /* 0x000fe2000fffe0ff */
[----:B------:R-:W-:-:S03]  /*2470*/  SHF.L.U32 R2, R17, 0x1f, RZ ;  /* 0x0000001f11027819 */ /* 0x000fc600000006ff */
[----:B------:R-:W-:-:S09]  /*2480*/  ULEA UR5, UR6, UR4, 0x3 ;  /* 0x0000000406057291 */ /* 0x000fd2000f8e18ff */
[----:B------:R-:W1:Y:S02]  /*2490*/  SYNCS.PHASECHK.TRANS64.TRYWAIT P0, [UR5], R2 ;  /* 0x00000002ff0075a7 */ /* 0x000e640008001105 */
[----:B-1----:R-:W-:Y:S05]  /*24a0*/  @!P0 BRA `(.L_x_36) ;  /* 0x0000006c00008947 */ /* 0x002fea0003800000 */
.L_x_138:
[----:B------:R-:W-:-:S04]  /*24b0*/  UIADD3 UR6, UPT, UPT, UR6, 0x1, URZ ;  /* 0x0000000106067890 */ /* 0x000fc8000fffe0ff */
[----:B------:R-:W-:-:S04]  /*24c0*/  UISETP.NE.AND UP0, UPT, UR6, 0x6, UPT ;  /* 0x000000060600788c */ /* 0x000fc8000bf05270 */
[----:B------:R-:W-:Y:S02]  /*24d0*/  USEL UR7, URZ, 0x1, UP0 ;  /* 0x00000001ff077887 */ /* 0x000fe40008000000 */
[----:B------:R-:W-:-:S04]  /*24e0*/  USEL UR6, UR6, URZ, UP0 ;  /* 0x000000ff06067287 */ /* 0x000fc80008000000 */
[----:B------:R-:W-:Y:S01]  /*24f0*/  ULEA UR5, UR6, UR4, 0x3 ;  /* 0x0000000406057291 */ /* 0x000fe2000f8e18ff */
[----:B-1----:R-:W-:-:S04]  /*2500*/  LOP3.LUT R2, R17, UR7, RZ, 0x3c, !PT ;  /* 0x0000000711027c12 */ /* 0x002fc8000f8e3cff */
[----:B------:R-:W-:-:S04]  /*2510*/  SHF.L.U32 R3, R2, 0x1f, RZ ;  /* 0x0000001f02037819 */ /* 0x000fc800000006ff */
[----:B------:R-:W1:Y:S02]  /*2520*/  SYNCS.PHASECHK.TRANS64.TRYWAIT P0, [UR5], R3 ;  /* 0x00000003ff0075a7 */ /* 0x000e640008001105 */
[----:B-1----:R-:W-:Y:S05]  /*2530*/  @!P0 BRA `(.L_x_37) ;  /* 0x0000006800f48947 */ /* 0x002fea0003800000 */
.L_x_140:
[----:B------:R-:W-:-:S04]  /*2540*/  UIADD3 UR6, UPT, UPT, UR6, 0x1, URZ ;  /* 0x0000000106067890 */ /* 0x000fc8000fffe0ff */
[----:B------:R-:W-:-:S04]  /*2550*/  UISETP.NE.AND UP0, UPT, UR6, 0x6, UPT ;  /* 0x000000060600788c */ /* 0x000fc8000bf05270 */
[----:B------:R-:W-:Y:S02]  /*2560*/  USEL UR7, URZ, 0x1, UP0 ;  /* 0x00000001ff077887 */ /* 0x000fe40008000000 */
[----:B------:R-:W-:-:S04]  /*2570*/  USEL UR6, UR6, URZ, UP0 ;  /* 0x000000ff06067287 */ /* 0x000fc80008000000 */
[----:B------:R-:W-:Y:S01]  /*2580*/  ULEA UR5, UR6, UR4, 0x3 ;  /* 0x0000000406057291 */ /* 0x000fe2000f8e18ff */
[----:B------:R-:W-:-:S04]  /*2590*/  LOP3.LUT R2, R2, UR7, RZ, 0x3c, !PT ;  /* 0x0000000702027c12 */ /* 0x000fc8000f8e3cff */
[----:B-1----:R-:W-:-:S04]  /*25a0*/  SHF.L.U32 R3, R2, 0x1f, RZ ;  /* 0x0000001f02037819 */ /* 0x002fc800000006ff */
[----:B------:R-:W1:Y:S02]  /*25b0*/  SYNCS.PHASECHK.TRANS64.TRYWAIT P0, [UR5], R3 ;  /* 0x00000003ff0075a7 */ /* 0x000e640008001105 */
[----:B-1----:R-:W-:Y:S05]  /*25c0*/  @!P0 BRA `(.L_x_38) ;  /* 0x0000006800e88947 */ /* 0x002fea0003800000 */
.L_x_142:
        /* <DEDUP_REMOVED lines=9> */
.L_x_144:
        /* <DEDUP_REMOVED lines=9> */
.L_x_146:
[----:B------:R-:W-:-:S04]  /*26f0*/  UIADD3 UR6, UPT, UPT, UR6, 0x1, URZ ;  /* 0x0000000106067890 */ /* 0x000fc8000fffe0ff */
[----:B------:R-:W-:-:S04]  /*2700*/  UISETP.NE.AND UP0, UPT, UR6, 0x6, UPT ;  /* 0x000000060600788c */ /* 0x000fc8000bf05270 */
[----:B------:R-:W-:Y:S02]  /*2710*/  USEL UR5, URZ, 0x1, UP0 ;  /* 0x00000001ff057887 */ /* 0x000fe40008000000 */
[----:B------:R-:W-:-:S04]  /*2720*/  USEL UR6, UR6, URZ, UP0 ;  /* 0x000000ff06067287 */ /* 0x000fc80008000000 */
[----:B------:R-:W-:Y:S01]  /*2730*/  ULEA UR6, UR6, UR4, 0x3 ;  /* 0x0000000406067291 */ /* 0x000fe2000f8e18ff */
[----:B------:R-:W-:-:S04]  /*2740*/  LOP3.LUT R2, R2, UR5, RZ, 0x3c, !PT ;  /* 0x0000000502027c12 */ /* 0x000fc8000f8e3cff */
[----:B------:R-:W-:Y:S01]  /*2750*/  SHF.L.U32 R2, R2, 0x1f, RZ ;  /* 0x0000001f02027819 */ /* 0x000fe200000006ff */
[----:B-1--4-:R-:W-:-:S07]  /*2760*/  IMAD.U32 R0, RZ, RZ, UR6 ;  /* 0x00000006ff007e24 */ /* 0x012fce000f8e00ff */
.L_x_41:
[----:B-1----:R1:W2:Y:S02]  /*2770*/  SYNCS.PHASECHK.TRANS64.TRYWAIT P0, [R0+URZ], R2 ;  /* 0x00000002000075a7 */ /* 0x0022a400080011ff */
[----:B--2---:R-:W-:Y:S05]  /*2780*/  @!P0 NANOSLEEP.SYNCS 0x989680 ;  /* 0x009896800000895d */ /* 0x004fea0003900000 */
[----:B------:R-:W2:Y:S02]  /*2790*/  @!P0 SYNCS.PHASECHK.TRANS64 P0, [R0+URZ], R2 ;  /* 0x00000002000085a7 */ /* 0x000ea400080010ff */
[----:B--2---:R-:W-:Y:S05]  /*27a0*/  @P0 EXIT ;  /* 0x000000000000094d */ /* 0x004fea0003800000 */
[----:B------:R-:W-:Y:S05]  /*27b0*/  BRA `(.L_x_41) ;  /* 0xfffffffc00ec7947 */ /* 0x000fea000383ffff */
.L_x_17:
[----:B------:R-:W-:-:S04]  /*27c0*/  UISETP.NE.AND UP1, UPT, UR37, URZ, UPT ;  /* 0x000000ff2500728c */ /* 0x000fc8000bf25270 */
[----:B------:R-:W-:-:S09]  /*27d0*/  UISETP.NE.OR UP1, UPT, UR8, 0x1, UP1 ;  /* 0x000000010800788c */ /* 0x000fd20008f25670 */
[----:B------:R-:W-:Y:S05]  /*27e0*/  BRA.U UP1, `(.L_x_42) ;  /* 0x0000000501487547 */ /* 0x000fea000b800000 */
[----:B------:R-:W-:Y:S01]  /*27f0*/  ISETP.NE.AND P2, PT, R2, RZ, PT ;  /* 0x000000ff0200720c */ /* 0x000fe20003f45270 */
[----:B------:R-:W-:Y:S01]  /*2800*/  IMAD.MOV.U32 R12, RZ, RZ, 0x1 ;  /* 0x00000001ff0c7424 */ /* 0x000fe200078e00ff */
[----:B------:R-:W-:Y:S02]  /*2810*/  CS2R R10, SRZ ;  /* 0x00000000000a7805 */ /* 0x000fe4000001ff00 */
[----:B------:R-:W-:Y:S01]  /*2820*/  CS2R R8, SRZ ;  /* 0x0000000000087805 */ /* 0x000fe2000001ff00 */
[----:B------:R-:W-:Y:S01]  /*2830*/  UMOV UR4, 0x400 ;  /* 0x0000040000047882 */ /* 0x000fe20000000000 */
[----:B------:R-:W-:Y:S01]  /*2840*/  UMOV UR6, URZ ;  /* 0x000000ff00067c82 */ /* 0x000fe20008000000 */
[----:B------:R-:W-:-:S12]  /*2850*/  ULEA UR37, UR37, UR4, 0x18 ;  /* 0x0000000425257291 */ /* 0x000fd8000f8ec0ff */
.L_x_46:
[----:B------:R-:W-:Y:S02]  /*2860*/  LEA R0, R8, UR37, 0x3 ;  /* 0x0000002508007c11 */ /* 0x000fe4000f8e18ff */
[----:B------:R-:W-:-:S03]  /*2870*/  SHF.L.U32 R4, R9, 0x1f, RZ ;  /* 0x0000001f09047819 */ /* 0x000fc600000006ff */
[----:B------:R-:W-:Y:S01]  /*2880*/  VIADD R5, R0, 0x120 ;  /* 0x0000012000057836 */ /* 0x000fe20000000000 */
[----:B------:R-:W1:Y:S02]  /*2890*/  SYNCS.PHASECHK.TRANS64.TRYWAIT P0, [R0+URZ+0x110], R4 ;  /* 0x00011004000075a7 */ /* 0x000e6400080011ff */
[----:B-1----:R-:W-:Y:S05]  /*28a0*/  @!P0 BRA `(.L_x_43) ;  /* 0x0000006800788947 */ /* 0x002fea0003800000 */
.L_x_147:
[----:B------:R-:W-:Y:S01]  /*28b0*/  ULEA UR5, UR6, UR37, 0x3 ;  /* 0x0000002506057291 */ /* 0x000fe2000f8e18ff */
[----:B-1----:R-:W-:Y:S01]  /*28c0*/  PRMT R0, RZ, 0x654, R5 ;  /* 0x00000654ff007816 */ /* 0x002fe20000000005 */
[----:B------:R-:W-:Y:S01]  /*28d0*/  @!P2 IMAD.MOV.U32 R4, RZ, RZ, 0x10 ;  /* 0x00000010ff04a424 */ /* 0x000fe200078e00ff */
[----:B------:R-:W-:Y:S01]  /*28e0*/  SHF.L.U32 R5, R12, 0x1f, RZ ;  /* 0x0000001f0c057819 */ /* 0x000fe200000006ff */
[----:B------:R-:W-:Y:S01]  /*28f0*/  UIADD3 UR4, UPT, UPT, UR5, 0xb0, URZ ;  /* 0x000000b005047890 */ /* 0x000fe2000fffe0ff */
[----:B------:R1:W-:Y:S05]  /*2900*/  SYNCS.ARRIVE.TRANS64.RED.A1T0 RZ, [R0+URZ], RZ ;  /* 0x000000ff00ff79a7 */ /* 0x0003ea00081004ff */
[----:B------:R-:W-:Y:S01]  /*2910*/  IMAD.U32 R6, RZ, RZ, UR4 ;  /* 0x00000004ff067e24 */ /* 0x000fe2000f8e00ff */
[----:B------:R-:W2:Y:S04]  /*2920*/  SYNCS.PHASECHK.TRANS64.TRYWAIT P0, [UR5+0xc0], R5 ;  /* 0x0000c005ff0075a7 */ /* 0x000ea80008001105 */
[----:B------:R-:W-:Y:S01]  /*2930*/  PRMT R6, R2, 0x654, R6 ;  /* 0x0000065402067816 */ /* 0x000fe20000000006 */
[----:B-12---:R-:W-:Y:S06]  /*2940*/  @!P0 BRA `(.L_x_44) ;  /* 0x0000006800648947 */ /* 0x006fec0003800000 */
.L_x_149:
[----:B------:R-:W-:Y:S01]  /*2950*/  ULEA UR4, UR6, UR37, 0x4 ;  /* 0x0000002506047291 */ /* 0x000fe2000f8e20ff */
[----:B------:R-:W-:Y:S01]  /*2960*/  SEL R3, R6, R3, !P2 ;  /* 0x0000000306037207 */ /* 0x000fe20005000000 */
[----:B------:R-:W-:Y:S01]  /*2970*/  UIADD3 UR5, UPT, UPT, UR5, 0xb0, URZ ;  /* 0x000000b005057890 */ /* 0x000fe2000fffe0ff */
[----:B-1----:R-:W-:Y:S01]  /*2980*/  LEA R0, R11, UR37, 0x3 ;  /* 0x000000250b007c11 */ /* 0x002fe2000f8e18ff */
[----:B------:R-:W-:Y:S01]  /*2990*/  UIADD3 UR4, UPT, UPT, UR4, 0x140, URZ ;  /* 0x0000014004047890 */ /* 0x000fe2000fffe0ff */
[----:B------:R1:W-:Y:S01]  /*29a0*/  @!P2 SYNCS.ARRIVE.TRANS64.RED RZ, [R3+URZ], R4 ;  /* 0x0000000403ffa9a7 */ /* 0x0003e200080004ff */
[----:B------:R-:W-:Y:S01]  /*29b0*/  UIADD3 UR6, UPT, UPT, UR6, 0x1, URZ ;  /* 0x0000000106067890 */ /* 0x000fe2000fffe0ff */
[----:B------:R-:W-:-:S03]  /*29c0*/  VIADD R8, R8, 0x1 ;  /* 0x0000000108087836 */ /* 0x000fc60000000000 */
[----:B------:R-:W-:Y:S02]  /*29d0*/  UISETP.NE.AND UP0, UPT, UR6, 0x2, UPT ;  /* 0x000000020600788c */ /* 0x000fe4000bf05270 */
[----:B------:R-:W-:Y:S01]  /*29e0*/  ISETP.NE.AND P0, PT, R8, 0x2, PT ;  /* 0x000000020800780c */ /* 0x000fe20003f05270 */
[----:B------:R-:W-:Y:S06]  /*29f0*/  UGETNEXTWORKID.BROADCAST [UR4], [UR5] ;  /* 0x00000000040073ca */ /* 0x000fec0008000100 */
[----:B------:R-:W-:Y:S02]  /*2a00*/  USEL UR4, URZ, 0x1, UP0 ;  /* 0x00000001ff047887 */ /* 0x000fe40008000000 */
[----:B------:R-:W-:-:S04]  /*2a10*/  USEL UR6, UR6, URZ, UP0 ;  /* 0x000000ff06067287 */ /* 0x000fc80008000000 */
[----:B------:R-:W-:Y:S02]  /*2a20*/  LOP3.LUT R12, R12, UR4, RZ, 0x3c, !PT ;  /* 0x000000040c0c7c12 */ /* 0x000fe4000f8e3cff */
[----:B-1----:R-:W-:-:S04]  /*2a30*/  SHF.L.U32 R4, R10, 0x1f, RZ ;  /* 0x0000001f0a047819 */ /* 0x002fc800000006ff */
[----:B------:R-:W1:Y:S02]  /*2a40*/  SYNCS.PHASECHK.TRANS64.TRYWAIT P1, [R0+URZ+0xb0], R4 ;  /* 0x0000b004000075a7 */ /* 0x000e6400080211ff */
[----:B-1----:R-:W-:Y:S05]  /*2a50*/  @!P1 BRA `(.L_x_45) ;  /* 0x0000006800389947 */ /* 0x002fea0003800000 */
.L_x_150:
[C---:B-1----:R-:W-:Y:S01]  /*2a60*/  LEA R4, R11.reuse, UR37, 0x4 ;  /* 0x000000250b047c11 */ /* 0x042fe2000f8e20ff */
[----:B------:R-:W-:Y:S01]  /*2a70*/  VIADD R0, R0, 0xc0 ;  /* 0x000000c000007836 */ /* 0x000fe20000000000 */
[----:B------:R-:W-:Y:S01]  /*2a80*/  SEL R8, R8, RZ, P0 ;  /* 0x000000ff08087207 */ /* 0x000fe20000000000 */
[----:B------:R-:W-:-:S03]  /*2a90*/  VIADD R11, R11, 0x1 ;  /* 0x000000010b0b7836 */ /* 0x000fc60000000000 */
[----:B------:R-:W1:Y:S01]  /*2aa0*/  LDS.128 R4, [R4+0x140] ;  /* 0x0001400004047984 */ /* 0x000e620000000c00 */
[----:B------:R-:W-:Y:S02]  /*2ab0*/  PRMT R0, RZ, 0x654, R0 ;  /* 0x00000654ff007816 */ /* 0x000fe40000000000 */
[C---:B------:R-:W-:Y:S01]  /*2ac0*/  ISETP.NE.AND P1, PT, R11.reuse, 0x2, PT ;  /* 0x000000020b00780c */ /* 0x040fe20003f25270 */
[----:B------:R-:W-:Y:S01]  /*2ad0*/  @!PT LDS RZ, [RZ] ;  /* 0x00000000fffff984 */ /* 0x000fe20000000800 */
[----:B------:R-:W-:Y:S01]  /*2ae0*/  @!PT LDS RZ, [RZ] ;  /* 0x00000000fffff984 */ /* 0x000fe20000000800 */
[----:B------:R-:W-:Y:S01]  /*2af0*/  @!PT LDS RZ, [RZ] ;  /* 0x00000000fffff984 */ /* 0x000fe20000000800 */
[----:B------:R-:W-:Y:S01]  /*2b00*/  @!PT LDS RZ, [RZ] ;  /* 0x00000000fffff984 */ /* 0x000fe20000000800 */
[----:B------:R2:W-:Y:S06]  /*2b10*/  MEMBAR.ALL.CTA ;  /* 0x0000000000007992 */ /* 0x0005ec0000008000 */
[----:B--2---:R-:W2:Y:S01]  /*2b20*/  FENCE.VIEW.ASYNC.S ;  /* 0x00000000000073c6 */ /* 0x004ea20000000000 */
[----:B------:R-:W-:Y:S01]  /*2b30*/  SEL R11, R11, RZ, P1 ;  /* 0x000000ff0b0b7207 */ /* 0x000fe20000800000 */
[----:B--2---:R2:W-:Y:S01]  /*2b40*/  SYNCS.ARRIVE.TRANS64.RED.A1T0 RZ, [R0+URZ], RZ ;  /* 0x000000ff00ff79a7 */ /* 0x0045e200081004ff */
[----:B-1----:R-:W-:-:S02]  /*2b50*/  LOP3.LUT P3, RZ, R6, 0x1, RZ, 0xc0, !PT ;  /* 0x0000000106ff7812 */ /* 0x002fc4000786c0ff */
[----:B------:R-:W-:-:S04]  /*2b60*/  SEL R4, RZ, 0x1, P1 ;  /* 0x00000001ff047807 */ /* 0x000fc80000800000 */
[----:B------:R-:W-:Y:S02]  /*2b70*/  LOP3.LUT R10, R10, R4, RZ, 0x3c, !PT ;  /* 0x000000040a0a7212 */ /* 0x000fe400078e3cff */
[----:B--2---:R-:W-:-:S04]  /*2b80*/  SEL R0, RZ, 0x1, P0 ;  /* 0x00000001ff007807 */ /* 0x004fc80000000000 */
[----:B------:R-:W-:Y:S01]  /*2b90*/  LOP3.LUT R9, R9, R0, RZ, 0x3c, !PT ;  /* 0x0000000009097212 */ /* 0x000fe200078e3cff */
[----:B------:R-:W-:Y:S06]  /*2ba0*/  @P3 BRA `(.L_x_46) ;  /* 0xfffffffc002c3947 */ /* 0x000fec000383ffff */
[----:B------:R-:W-:Y:S01]  /*2bb0*/  ULEA UR5, UR6, UR37, 0x3 ;  /* 0x0000002506057291 */ /* 0x000fe2000f8e18ff */
[----:B------:R-:W-:-:S08]  /*2bc0*/  SHF.L.U32 R2, R12, 0x1f, RZ ;  /* 0x0000001f0c027819 */ /* 0x000fd000000006ff */
[----:B------:R-:W1:Y:S02]  /*2bd0*/  SYNCS.PHASECHK.TRANS64 P0, [UR5+0xc0], R2 ;  /* 0x0000c002ff0075a7 */ /* 0x000e640008001005 */
[----:B-1----:R-:W-:Y:S05]  /*2be0*/  @P0 BRA `(.L_x_47) ;  /* 0x0000000000080947 */ /* 0x002fea0003800000 */
[----:B------:R-:W1:Y:S02]  /*2bf0*/  SYNCS.PHASECHK.TRANS64.TRYWAIT P0, [UR5+0xc0], R2 ;  /* 0x0000c002ff0075a7 */ /* 0x000e640008001105 */
[----:B-1----:R-:W-:Y:S05]  /*2c00*/  @!P0 BRA `(.L_x_48) ;  /* 0x0000006400e08947 */ /* 0x002fea0003800000 */
.L_x_47:
[----:B------:R-:W-:-:S04]  /*2c10*/  UIADD3 UR4, UPT, UPT, UR6, 0x1, URZ ;  /* 0x0000000106047890 */ /* 0x000fc8000fffe0ff */
[----:B------:R-:W-:-:S04]  /*2c20*/  UISETP.NE.AND UP0, UPT, UR4, 0x2, UPT ;  /* 0x000000020400788c */ /* 0x000fc8000bf05270 */
[----:B------:R-:W-:Y:S02]  /*2c30*/  USEL UR7, URZ, 0x1, UP0 ;  /* 0x00000001ff077887 */ /* 0x000fe40008000000 */
[----:B------:R-:W-:-:S04]  /*2c40*/  USEL UR4, UR4, URZ, UP0 ;  /* 0x000000ff04047287 */ /* 0x000fc80008000000 */
[----:B------:R-:W-:Y:S01]  /*2c50*/  ULEA UR4, UR4, UR37, 0x3 ;  /* 0x0000002504047291 */ /* 0x000fe2000f8e18ff */
[----:B-1----:R-:W-:-:S04]  /*2c60*/  LOP3.LUT R2, R12, UR7, RZ, 0x3c, !PT ;  /* 0x000000070c027c12 */ /* 0x002fc8000f8e3cff */
[----:B------:R-:W-:-:S04]  /*2c70*/  SHF.L.U32 R0, R2, 0x1f, RZ ;  /* 0x0000001f02007819 */ /* 0x000fc800000006ff */
[----:B------:R-:W1:Y:S02]  /*2c80*/  SYNCS.PHASECHK.TRANS64 P0, [UR4+0xc0], R0 ;  /* 0x0000c000ff0075a7 */ /* 0x000e640008001004 */
[----:B-1----:R-:W-:Y:S05]  /*2c90*/  @P0 EXIT ;  /* 0x000000000000094d */ /* 0x002fea0003800000 */
[----:B------:R-:W-:Y:S02]  /*2ca0*/  SHF.L.U32 R2, R2, 0x1f, RZ ;  /* 0x0000001f02027819 */ /* 0x000fe400000006ff */
[----:B------:R-:W-:-:S07]  /*2cb0*/  MOV R0, UR4 ;  /* 0x0000000400007c02 */ /* 0x000fce0008000f00 */
.L_x_49:
[----:B-1----:R1:W2:Y:S02]  /*2cc0*/  SYNCS.PHASECHK.TRANS64.TRYWAIT P0, [R0+URZ+0xc0], R2 ;  /* 0x0000c002000075a7 */ /* 0x0022a400080011ff */
[----:B--2---:R-:W-:Y:S05]  /*2cd0*/  @!P0 NANOSLEEP.SYNCS 0x989680 ;  /* 0x009896800000895d */ /* 0x004fea0003900000 */
[----:B------:R-:W2:Y:S02]  /*2ce0*/  @!P0 SYNCS.PHASECHK.TRANS64 P0, [R0+URZ+0xc0], R2 ;  /* 0x0000c002000085a7 */ /* 0x000ea400080010ff */
[----:B--2---:R-:W-:Y:S05]  /*2cf0*/  @P0 EXIT ;  /* 0x000000000000094d */ /* 0x004fea0003800000 */
[----:B------:R-:W-:Y:S05]  /*2d00*/  BRA `(.L_x_49) ;  /* 0xfffffffc00ec7947 */ /* 0x000fea000383ffff */
.L_x_42:
[----:B------:R-:W-:-:S09]  /*2d10*/  UISETP.NE.AND UP1, UPT, UR8, URZ, UPT ;  /* 0x000000ff0800728c */ /* 0x000fd2000bf25270 */
[----:B------:R-:W-:Y:S05]  /*2d20*/  BRA.U UP1, `(.L_x_50) ;  /* 0x0000000d01b47547 */ /* 0x000fea000b800000 */
[----:B------:R-:W-:Y:S01]  /*2d30*/  UMOV UR4, 0x40 ;  /* 0x0000004000047882 */ /* 0x000fe20000000000 */
[----:B------:R-:W-:Y:S01]  /*2d40*/  NOP ;  /* 0x0000000000007918 */ /* 0x000fe20000000000 */
[----:B------:R-:W-:Y:S01]  /*2d50*/  ULEA UR4, UR37, UR4, 0x18 ;  /* 0x0000000425047291 */ /* 0x000fe2000f8ec0ff */
[----:B------:R-:W-:Y:S02]  /*2d60*/  UMOV UR5, 0x400 ;  /* 0x0000040000057882 */ /* 0x000fe40000000000 */
[----:B------:R-:W-:-:S06]  /*2d70*/  ULEA UR37, UR37, UR5, 0x18 ;  /* 0x0000000525257291 */ /* 0x000fcc000f8ec0ff */
[----:B------:R-:W1:Y:S02]  /*2d80*/  LDS.U8 R0, [UR4+0x1c] ;  /* 0x00001c04ff007984 */ /* 0x000e640008000000 */
[----:B-1----:R-:W-:-:S13]  /*2d90*/  ISETP.NE.AND P0, PT, R0, RZ, PT ;  /* 0x000000ff0000720c */ /* 0x002fda0003f05270 */
[----:B------:R-:W-:Y:S05]  /*2da0*/  @P0 BRA `(.L_x_51) ;  /* 0x0000000000580947 */ /* 0x000fea0003800000 */
[----:B------:R-:W-:-:S13]  /*2db0*/  ELECT P0, URZ, PT ;  /* 0x0000000000ff782f */ /* 0x000fda0003800000 */
[----:B------:R-:W-:Y:S05]  /*2dc0*/  @!P0 BRA `(.L_x_52) ;  /* 0x0000000000608947 */ /* 0x000fea0003800000 */
[----:B------:R-:W-:Y:S01]  /*2dd0*/  UMOV UR5, 0x10 ;  /* 0x0000001000057882 */ /* 0x000fe20000000000 */
[----:B------:R-:W-:Y:S01]  /*2de0*/  HFMA2 R0, -RZ, RZ, 0, 5.9604644775390625e-08 ;  /* 0x00000001ff007431 */ /* 0x000fe200000001ff */
[----:B------:R-:W-:-:S03]  /*2df0*/  MOV R2, 0xffff ;  /* 0x0000ffff00027802 */ /* 0x000fc60000000f00 */
[----:B------:R-:W-:Y:S04]  /*2e00*/  DEPBAR.LE SB1, 0x36 ;  /* 0x00009d800000791a */ /* 0x000fe80000000000 */
[----:B------:R-:W1:Y:S02]  /*2e10*/  UTCATOMSWS.FIND_AND_SET.ALIGN UP0, UR5, UR5 ;  /* 0x00000005000575e3 */ /* 0x000e640008000800 */
[----:B-1----:R-:W-:Y:S01]  /*2e20*/  MOV R3, UR5 ;  /* 0x0000000500037c02 */ /* 0x002fe20008000f00 */
[----:B------:R-:W-:Y:S06]  /*2e30*/  BRA.U UP0, `(.L_x_53) ;  /* 0x0000000100187547 */ /* 0x000fec000b800000 */
.L_x_54:
[----:B------:R-:W-:Y:S05]  /*2e40*/  NANOSLEEP 0x64 ;  /* 0x000000640000795d */ /* 0x000fea0003800000 */
[----:B------:R-:W-:-:S05]  /*2e50*/  UMOV UR5, 0x10 ;  /* 0x0000001000057882 */ /* 0x000fca0000000000 */
[----:B------:R-:W-:Y:S04]  /*2e60*/  DEPBAR.LE SB1, 0x36 ;  /* 0x00009d800000791a */ /* 0x000fe80000000000 */
[----:B------:R-:W1:Y:S02]  /*2e70*/  UTCATOMSWS.FIND_AND_SET.ALIGN UP0, UR5, UR5 ;  /* 0x00000005000575e3 */ /* 0x000e640008000800 */
[----:B-1----:R-:W-:Y:S01]  /*2e80*/  MOV R3, UR5 ;  /* 0x0000000500037c02 */ /* 0x002fe20008000f00 */
[----:B------:R-:W-:Y:S05]  /*2e90*/  BRA.U !UP0, `(.L_x_54) ;  /* 0xfffffffd08e87547 */ /* 0x000fea000b83ffff */
.L_x_53:
[-C--:B------:R-:W-:Y:S02]  /*2ea0*/  SHF.L.U32 R2, R2, R3.reuse, RZ ;  /* 0x0000000302027219 */ /* 0x080fe400000006ff */
[----:B------:R-:W-:Y:S01]  /*2eb0*/  SHF.L.U32 R0, R0, R3, RZ ;  /* 0x0000000300007219 */ /* 0x000fe200000006ff */
[----:B------:R-:W-:Y:S02]  /*2ec0*/  IMAD.SHL.U32 R3, R3, 0x20, RZ ;  /* 0x0000002003037824 */ /* 0x000fe400078e00ff */
[----:B------:R1:W-:Y:S04]  /*2ed0*/  ATOMS.OR RZ, [UR4+0x14], R2 ;  /* 0x00001402ffff798c */ /* 0x0003e8000b000004 */
[----:B------:R1:W-:Y:S04]  /*2ee0*/  ATOMS.OR RZ, [UR4+0x18], R0 ;  /* 0x00001800ffff798c */ /* 0x0003e8000b000004 */
[----:B------:R1:W-:Y:S01]  /*2ef0*/  STS [UR37+0x160], R3 ;  /* 0x00016003ff007988 */ /* 0x0003e20008000825 */
[----:B------:R-:W-:Y:S05]  /*2f00*/  BRA `(.L_x_52) ;  /* 0x0000000000107947 */ /* 0x000fea0003800000 */
.L_x_51:
[----:B------:R-:W-:Y:S02]  /*2f10*/  MOV R0, 0xffffffff ;  /* 0xffffffff00007802 */ /* 0x000fe40000000f00 */
[----:B------:R-:W-:-:S03]  /*2f20*/  MOV R2, 0x2f50 ;  /* 0x00002f5000027802 */ /* 0x000fc60000000f00 */
[----:B------:R1:W-:Y:S04]  /*2f30*/  STS [UR37+0x160], R0 ;  /* 0x00016000ff007988 */ /* 0x0003e80008000825 */
[----:B-1-3-5:R-:W-:Y:S05]  /*2f40*/  CALL.REL.NOINC `($__internal_1_$__cuda_sm10x_tcgen05_guardrail_trap_phase_invalid_during_alloc) ;  /* 0x0000006c00287944 */ /* 0x02afea0003c00000 */
.L_x_52:
[----:B------:R-:W-:Y:S05]  /*2f50*/  WARPSYNC.ALL ;  /* 0x0000000000007948 */ /* 0x000fea0003800000 */
[----:B------:R-:W2:Y:S01]  /*2f60*/  S2UR UR5, SR_CgaCtaId ;  /* 0x00000000000579c3 */ /* 0x000ea20000008800 */
[----:B------:R-:W-:Y:S01]  /*2f70*/  UMOV UR4, 0x400 ;  /* 0x0000040000047882 */ /* 0x000fe20000000000 */
[----:B------:R-:W-:-:S06]  /*2f80*/  NOP ;  /* 0x0000000000007918 */ /* 0x000fcc0000000000 */
[----:B------:R-:W-:Y:S06]  /*2f90*/  BAR.ARV 0x6, 0xa0 ;  /* 0x0182800000007b1d */ /* 0x000fec0000002000 */
[----:B------:R-:W4:Y:S01]  /*2fa0*/  LDCU UR7, c[0x0][0x38c] ;  /* 0x00007180ff0777ac */ /* 0x000f220008000800 */
[----:B------:R-:W-:Y:S01]  /*2fb0*/  IMAD.MOV.U32 R11, RZ, RZ, 0x1 ;  /* 0x00000001ff0b7424 */ /* 0x000fe200078e00ff */
[----:B------:R-:W-:Y:S01]  /*2fc0*/  CS2R R8, SRZ ;  /* 0x0000000000087805 */ /* 0x000fe2000001ff00 */
[----:B------:R-:W-:Y:S01]  /*2fd0*/  IMAD.MOV.U32 R10, RZ, RZ, RZ ;  /* 0x000000ffff0a7224 */ /* 0x000fe200078e00ff */
[----:B------:R-:W3:Y:S01]  /*2fe0*/  LDCU UR6, c[0x0][0x38c] ;  /* 0x00007180ff0677ac */ /* 0x000ee20008000800 */
[----:B------:R-:W-:Y:S01]  /*2ff0*/  UMOV UR15, URZ ;  /* 0x000000ff000f7c82 */ /* 0x000fe20008000000 */
[----:B------:R-:W-:Y:S01]  /*3000*/  UMOV UR14, URZ ;  /* 0x000000ff000e7c82 */ /* 0x000fe20008000000 */
[----:B--2---:R-:W-:Y:S01]  /*3010*/  ULEA UR5, UR5, UR4, 0x18 ;  /* 0x0000000405057291 */ /* 0x004fe2000f8ec0ff */
[----:B------:R-:W-:Y:S01]  /*3020*/  UMOV UR24, 0x0 ;  /* 0x0000000000187882 */ /* 0x000fe20000000000 */
[----:B------:R-:W-:-:S02]  /*3030*/  UMOV UR25, 0x8218010 ;  /* 0x0821801000197882 */ /* 0x000fc40000000000 */
[----:B------:R-:W-:Y:S02]  /*3040*/  UIADD3 UR10, UPT, UPT, UR5, 0x8400, URZ ;  /* 0x00008400050a7890 */ /* 0x000fe4000fffe0ff */
[----:B------:R-:W-:Y:S02]  /*3050*/  UIADD3 UR11, UPT, UPT, UR5, 0x20400, URZ ;  /* 0x00020400050b7890 */ /* 0x000fe4000fffe0ff */
[----:B----4-:R-:W-:Y:S01]  /*3060*/  UIADD3 UR7, UPT, UPT, UR7, 0x3f, URZ ;  /* 0x0000003f07077890 */ /* 0x010fe2000fffe0ff */
[----:B-1----:R-:W1:Y:S01]  /*3070*/  LDS R0, [UR5+0x160] ;  /* 0x00016005ff007984 */ /* 0x002e620008000800 */
[----:B------:R-:W-:Y:S02]  /*3080*/  USHF.R.U32.HI UR10, URZ, 0x4, UR10 ;  /* 0x00000004ff0a7899 */ /* 0x000fe4000801160a */
[----:B------:R-:W-:Y:S02]  /*3090*/  USHF.R.S32.HI UR4, URZ, 0x1f, UR7 ;  /* 0x0000001fff047899 */ /* 0x000fe40008011407 */
[----:B------:R-:W-:-:S02]  /*30a0*/  USHF.R.U32.HI UR11, URZ, 0x4, UR11 ;  /* 0x00000004ff0b7899 */ /* 0x000fc4000801160b */
[----:B------:R-:W-:Y:S02]  /*30b0*/  ULEA.HI UR4, UR4, UR7, URZ, 0x6 ;  /* 0x0000000704047291 */ /* 0x000fe4000f8f30ff */
[----:B------:R-:W-:Y:S02]  /*30c0*/  ULOP3.LUT UR10, UR10, 0x3fff, URZ, 0xc0, !UPT ;  /* 0x00003fff0a0a7892 */ /* 0x000fe4000f8ec0ff */
[----:B------:R-:W-:Y:S02]  /*30d0*/  USHF.R.S32.HI UR4, URZ, 0x6, UR4 ;  /* 0x00000006ff047899 */ /* 0x000fe40008011404 */
[----:B------:R-:W-:Y:S02]  /*30e0*/  ULOP3.LUT UR11, UR11, 0x3fff, URZ, 0xc0, !UPT ;  /* 0x00003fff0b0b7892 */ /* 0x000fe4000f8ec0ff */
[----:B------:R-:W-:Y:S01]  /*30f0*/  UISETP.LT.AND UP0, UPT, UR4, 0x1, UPT ;  /* 0x000000010400788c */ /* 0x000fe2000bf01270 */
[----:B------:R-:W-:Y:S01]  /*3100*/  UMOV UR22, 0x0 ;  /* 0x0000000000167882 */ /* 0x000fe20000000000 */
[----:B------:R-:W-:-:S02]  /*3110*/  UMOV UR23, 0x8218010 ;  /* 0x0821801000177882 */ /* 0x000fc40000000000 */
[----:B------:R-:W-:Y:S02]  /*3120*/  USEL UR9, UR4, 0x1, !UP0 ;  /* 0x0000000104097887 */ /* 0x000fe4000c000000 */
[----:B------:R-:W-:Y:S02]  /*3130*/  ULOP3.LUT UR10, UR10, 0x2000000, URZ, 0xfc, !UPT ;  /* 0x020000000a0a7892 */ /* 0x000fe4000f8efcff */
[----:B------:R-:W-:Y:S02]  /*3140*/  ULOP3.LUT UR11, UR11, 0x2000000, URZ, 0xfc, !UPT ;  /* 0x020000000b0b7892 */ /* 0x000fe4000f8efcff */
[----:B------:R-:W-:Y:S02]  /*3150*/  UIADD3 UR9, UPT, UPT, -UR9, URZ, URZ ;  /* 0x000000ff09097290 */ /* 0x000fe4000fffe1ff */
[----:B---3--:R-:W-:Y:S01]  /*3160*/  UISETP.GE.AND UP3, UPT, UR6, 0x1, UPT ;  /* 0x000000010600788c */ /* 0x008fe2000bf66270 */
[----:B------:R-:W-:Y:S01]  /*3170*/  UMOV UR20, 0x0 ;  /* 0x0000000000147882 */ /* 0x000fe20000000000 */
[----:B------:R-:W-:Y:S01]  /*3180*/  UMOV UR21, 0x8218010 ;  /* 0x0821801000157882 */ /* 0x000fe20000000000 */
[----:B------:R-:W-:Y:S01]  /*3190*/  UMOV UR18, 0x0 ;  /* 0x0000000000127882 */ /* 0x000fe20000000000 */
[----:B------:R-:W-:Y:S01]  /*31a0*/  UMOV UR19, 0x8218010 ;  /* 0x0821801000137882 */ /* 0x000fe20000000000 */
[----:B-1----:R-:W-:-:S15]  /*31b0*/  R2UR UR16, R0 ;  /* 0x00000000001072ca */ /* 0x002fde00000e0000 */
.L_x_61:
[----:B------:R-:W-:Y:S02]  /*31c0*/  LEA R0, R10, UR5, 0x3 ;  /* 0x000000050a007c11 */ /* 0x000fe4000f8e18ff */
[----:B------:R-:W-:Y:S02]  /*31d0*/  SHF.L.U32 R2, R9, 0x1f, RZ ;  /* 0x0000001f09027819 */ /* 0x000fe400000006ff */
[----:B------:R-:W-:Y:S01]  /*31e0*/  PLOP3.LUT P0, PT, PT, PT, UP3, 0x80, 0x8 ;  /* 0x000000000008781c */ /* 0x000fe20003f0f038 */
[----:B------:R-:W-:Y:S01]  /*31f0*/  VIADD R3, R0, 0xc0 ;  /* 0x000000c000037836 */ /* 0x000fe20000000000 */
[----:B-1----:R-:W1:Y:S02]  /*3200*/  SYNCS.PHASECHK.TRANS64.TRYWAIT P1, [R0+URZ+0xb0], R2 ;  /* 0x0000b002000075a7 */ /* 0x002e6400080211ff */
[----:B-1-3--:R-:W-:Y:S09]  /*3210*/  @!P1 BRA `(.L_x_55) ;  /* 0x0000006000749947 */ /* 0x00aff20003800000 */
.L_x_152:
[----:B------:R-:W-:Y:S01]  /*3220*/  LEA R4, R10, UR5, 0x4 ;  /* 0x000000050a047c11 */ /* 0x000fe2000f8e20ff */
[----:B------:R-:W-:Y:S01]  /*3230*/  @UP3 ULEA UR6, UR14, UR5, 0x3 ;  /* 0x000000050e063291 */ /* 0x000fe2000f8e18ff */
[----:B------:R-:W-:Y:S01]  /*3240*/  PLOP3.LUT P2, PT, PT, PT, PT, 0x80, 0x8 ;  /* 0x000000000008781c */ /* 0x000fe20003f4f070 */
[----:B------:R-:W-:Y:S01]  /*3250*/  ULEA UR7, UR15, UR5, 0x3 ;  /* 0x000000050f077291 */ /* 0x000fe2000f8e18ff */
[----:B------:R-:W-:Y:S01]  /*3260*/  PRMT R3, RZ, 0x654, R3 ;  /* 0x00000654ff037816 */ /* 0x000fe20000000003 */
[----:B------:R-:W-:Y:S01]  /*3270*/  ULEA UR8, UR15, UR16, 0x7 ;  /* 0x000000100f087291 */ /* 0x000fe2000f8e38ff */
[----:B------:R-:W2:Y:S01]  /*3280*/  LDS.128 R4, [R4+0x140] ;  /* 0x0001400004047984 */ /* 0x000ea20000000c00 */
[----:B-1----:R-:W-:Y:S02]  /*3290*/  @P0 SHF.L.U32 R2, R8, 0x1f, RZ ;  /* 0x0000001f08020819 */ /* 0x002fe400000006ff */
[----:B------:R-:W-:Y:S01]  /*32a0*/  SHF.L.U32 R0, R11, 0x1f, RZ ;  /* 0x0000001f0b007819 */ /* 0x000fe200000006ff */
[----:B------:R-:W-:Y:S01]  /*32b0*/  @!PT LDS RZ, [RZ] ;  /* 0x00000000fffff984 */ /* 0x000fe20000000800 */
[----:B------:R-:W-:Y:S01]  /*32c0*/  @!PT LDS RZ, [RZ] ;  /* 0x00000000fffff984 */ /* 0x000fe20000000800 */
[----:B------:R-:W-:Y:S01]  /*32d0*/  @!PT LDS RZ, [RZ] ;  /* 0x00000000fffff984 */ /* 0x000fe20000000800 */
[----:B------:R-:W-:Y:S01]  /*32e0*/  @!PT LDS RZ, [RZ] ;  /* 0x00000000fffff984 */ /* 0x000fe20000000800 */
[----:B------:R1:W-:Y:S06]  /*32f0*/  MEMBAR.ALL.CTA ;  /* 0x0000000000007992 */ /* 0x0003ec0000008000 */
[----:B-1----:R-:W1:Y:S02]  /*3300*/  FENCE.VIEW.ASYNC.S ;  /* 0x00000000000073c6 */ /* 0x002e640000000000 */
[----:B-1----:R1:W-:Y:S01]  /*3310*/  SYNCS.ARRIVE.TRANS64.RED.A1T0 RZ, [R3+URZ], RZ ;  /* 0x000000ff03ff79a7 */ /* 0x0023e200081004ff */
[----:B------:R1:W3:Y:S01]  /*3320*/  @P0 SYNCS.PHASECHK.TRANS64.TRYWAIT P2, [UR6], R2 ;  /* 0x00000002ff0005a7 */ /* 0x0002e20008041106 */
[----:B--2---:R-:W-:Y:S01]  /*3330*/  LOP3.LUT P1, RZ, R6, 0x1, RZ, 0xc0, !PT ;  /* 0x0000000106ff7812 */ /* 0x004fe2000782c0ff */
[----:B------:R-:W2:Y:S02]  /*3340*/  SYNCS.PHASECHK.TRANS64.TRYWAIT P0, [UR7+0xf0], R0 ;  /* 0x0000f000ff0075a7 */ /* 0x000ea40008001107 */
[----:B-123--:R-:W-:Y:S10]  /*3350*/  @!P0 BRA `(.L_x_56) ;  /* 0x0000006000388947 */ /* 0x00eff40003800000 */
.L_x_154:
[----:B------:R-:W-:Y:S01]  /*3360*/  IADD3 R10, PT, PT, R10, 0x1, RZ ;  /* 0x000000010a0a7810 */ /* 0x000fe20007ffe0ff */
[----:B------:R-:W-:Y:S06]  /*3370*/  BRA.U !UP3, `(.L_x_57) ;  /* 0x000000010bc07547 */ /* 0x000fec000b800000 */
[----:B------:R-:W-:Y:S01]  /*3380*/  UPLOP3.LUT UP4, UPT, UPT, UPT, UPT, 0x40, 0x4 ;  /* 0x000000000004789c */ /* 0x000fe20003f8e870 */
[----:B------:R-:W-:Y:S01]  /*3390*/  UMOV UR13, UR9 ;  /* 0x00000009000d7c82 */ /* 0x000fe20008000000 */
[----:B------:R-:W-:Y:S01]  /*33a0*/  UMOV UR12, UR4 ;  /* 0x00000004000c7c82 */ /* 0x000fe20008000000 */
[----:B------:R-:W-:-:S08]  /*33b0*/  UMOV UR17, UR14 ;  /* 0x0000000e00117c82 */ /* 0x000fd00008000000 */
.L_x_60:
[----:B------:R-:W-:Y:S02]  /*33c0*/  UIADD3 UR13, UPT, UPT, UR13, 0x1, URZ ;  /* 0x000000010d0d7890 */ /* 0x000fe4000fffe0ff */
[----:B--2---:R-:W-:Y:S02]  /*33d0*/  ULEA UR6, UR17, UR5, 0x3 ;  /* 0x0000000511067291 */ /* 0x004fe4000f8e18ff */
[----:B------:R-:W-:Y:S01]  /*33e0*/  UISETP.NE.AND UP0, UPT, UR13, URZ, UPT ;  /* 0x000000ff0d00728c */ /* 0x000fe2000bf05270 */
[----:B---3--:R-:W-:Y:S10]  /*33f0*/  @P2 BRA `(.L_x_58) ;  /* 0x00000000000c2947 */ /* 0x008ff40003800000 */
[----:B-1----:R-:W-:Y:S04]  /*3400*/  SHF.L.U32 R2, R8, 0x1f, RZ ;  /* 0x0000001f08027819 */ /* 0x002fe800000006ff */
[----:B------:R-:W1:Y:S02]  /*3410*/  SYNCS.PHASECHK.TRANS64.TRYWAIT P0, [UR6], R2 ;  /* 0x00000002ff0075a7 */ /* 0x000e640008001106 */
[----:B-1----:R-:W-:Y:S05]  /*3420*/  @!P0 BRA `(.L_x_59) ;  /* 0x00000060001c8947 */ /* 0x002fea0003800000 */
.L_x_58:
[----:B------:R-:W-:Y:S01]  /*3430*/  UISETP.NE.AND UP1, UPT, UR12, 0x1, UPT ;  /* 0x000000010c00788c */ /* 0x000fe2000bf25270 */
[----:B------:R-:W-:Y:S01]  /*3440*/  PLOP3.LUT P2, PT, PT, PT, PT, 0x80, 0x8 ;  /* 0x000000000008781c */ /* 0x000fe20003f4f070 */
[----:B------:R-:W-:Y:S02]  /*3450*/  UIADD3 UR14, UPT, UPT, UR17, 0x1, URZ ;  /* 0x00000001110e7890 */ /* 0x000fe4000fffe0ff */
[----:B------:R-:W-:Y:S02]  /*3460*/  ULEA UR28, UR17, UR11, 0xa ;  /* 0x0000000b111c7291 */ /* 0x000fe4000f8e50ff */
[----:B------:R-:W-:Y:S01]  /*3470*/  UISETP.NE.AND UP2, UPT, UR14, 0x6, UPT ;  /* 0x000000060e00788c */ /* 0x000fe2000bf45270 */
[----:B------:R-:W-:Y:S01]  /*3480*/  PLOP3.LUT P0, PT, PT, PT, UP1, 0x80, 0x8 ;  /* 0x000000000008781c */ /* 0x000fe20003f0f018 */
[----:B------:R-:W-:Y:S02]  /*3490*/  UIADD3 UR40, UPT, UPT, UR28, 0x80, URZ ;  /* 0x000000801c287890 */ /* 0x000fe4000fffe0ff */
[----:B------:R-:W-:Y:S02]  /*34a0*/  USEL UR27, URZ, 0x1, UP2 ;  /* 0x00000001ff1b7887 */ /* 0x000fe40009000000 */
[----:B------:R-:W-:Y:S02]  /*34b0*/  USEL UR14, UR14, URZ, UP2 ;  /* 0x000000ff0e0e7287 */ /* 0x000fe40009000000 */
[----:B------:R-:W-:Y:S02]  /*34c0*/  UIADD3 UR36, UPT, UPT, UR28, 0x100, URZ ;  /* 0x000001001c247890 */ /* 0x000fe4000fffe0ff */
[----:B------:R-:W-:Y:S01]  /*34d0*/  @UP1 ULEA UR26, UR14, UR5, 0x3 ;  /* 0x000000050e1a1291 */ /* 0x000fe2000f8e18ff */
[----:B------:R-:W-:Y:S01]  /*34e0*/  LOP3.LUT R8, R8, UR27, RZ, 0x3c, !PT ;  /* 0x0000001b08087c12 */ /* 0x000fe2000f8e3cff */
[----:B------:R-:W-:Y:S02]  /*34f0*/  UIADD3 UR32, UPT, UPT, UR28, 0x180, URZ ;  /* 0x000001801c207890 */ /* 0x000fe4000fffe0ff */
[----:B------:R-:W-:Y:S01]  /*3500*/  UIADD3 UR6, UPT, UPT, UR6, 0x30, URZ ;  /* 0x0000003006067890 */ /* 0x000fe2000fffe0ff */
[----:B-1----:R-:W-:Y:S01]  /*3510*/  @P0 SHF.L.U32 R0, R8, 0x1f, RZ ;  /* 0x0000001f08000819 */ /* 0x002fe200000006ff */
[----:B------:R-:W-:Y:S01]  /*3520*/  UIADD3 UR12, UPT, UPT, UR12, -0x1, URZ ;  /* 0xffffffff0c0c7890 */ /* 0x000fe2000fffe0ff */
[----:B------:R-:W-:Y:S02]  /*3530*/  UMOV UR29, 0x40004040 ;  /* 0x40004040001d7882 */ /* 0x000fe40000000000 */
[----:B------:R2:W3:Y:S01]  /*3540*/  @P0 SYNCS.PHASECHK.TRANS64.TRYWAIT P2, [UR26], R0 ;  /* 0x00000000ff0005a7 */ /* 0x0004e2000804111a */
[----:B------:R-:W-:Y:S01]  /*3550*/  ULEA UR26, UR17, UR10, 0xa ;  /* 0x0000000a111a7291 */ /* 0x000fe2000f8e50ff */
[----:B------:R-:W-:Y:S01]  /*3560*/  UMOV UR27, 0x40004040 ;  /* 0x40004040001b7882 */ /* 0x000fe20000000000 */
[----:B------:R-:W-:Y:S02]  /*3570*/  UMOV UR41, 0x40004040 ;  /* 0x4000404000297882 */ /* 0x000fe40000000000 */
[----:B------:R-:W-:Y:S02]  /*3580*/  UIADD3 UR38, UPT, UPT, UR26, 0x80, URZ ;  /* 0x000000801a267890 */ /* 0x000fe4000fffe0ff */
[----:B------:R-:W-:Y:S02]  /*3590*/  UIADD3 UR34, UPT, UPT, UR26, 0x100, URZ ;  /* 0x000001001a227890 */ /* 0x000fe4000fffe0ff */
[----:B------:R-:W-:Y:S01]  /*35a0*/  UIADD3 UR30, UPT, UPT, UR26, 0x180, URZ ;  /* 0x000001801a1e7890 */ /* 0x000fe2000fffe0ff */
[----:B------:R2:W-:Y:S01]  /*35b0*/  UTCHMMA gdesc[UR26], gdesc[UR28], tmem[UR8], tmem[UR24], idesc[UR25], UP4 ;  /* 0x00ff181c1a0075ea */ /* 0x0005e2000a000008 */
[----:B------:R-:W-:Y:S01]  /*35c0*/  UPLOP3.LUT UP4, UPT, UPT, UPT, UPT, 0x80, 0x8 ;  /* 0x000000000008789c */ /* 0x000fe20003f8f070 */
[----:B------:R-:W-:Y:S01]  /*35d0*/  UMOV UR39, 0x40004040 ;  /* 0x4000404000277882 */ /* 0x000fe20000000000 */
[----:B------:R-:W-:Y:S01]  /*35e0*/  UMOV UR37, 0x40004040 ;  /* 0x4000404000257882 */ /* 0x000fe20000000000 */
[----:B------:R2:W-:Y:S01]  /*35f0*/  UTCHMMA gdesc[UR38], gdesc[UR40], tmem[UR8], tmem[UR22], idesc[UR23], UPT ;  /* 0x00ff1628260075ea */ /* 0x0005e2000b800008 */
[----:B------:R-:W-:Y:S01]  /*3600*/  UMOV UR35, 0x40004040 ;  /* 0x4000404000237882 */ /* 0x000fe20000000000 */
[----:B------:R-:W-:Y:S01]  /*3610*/  UMOV UR33, 0x40004040 ;  /* 0x4000404000217882 */ /* 0x000fe20000000000 */
[----:B------:R-:W-:Y:S01]  /*3620*/  UMOV UR31, 0x40004040 ;  /* 0x40004040001f7882 */ /* 0x000fe20000000000 */
[----:B------:R2:W-:Y:S01]  /*3630*/  UTCHMMA gdesc[UR34], gdesc[UR36], tmem[UR8], tmem[UR20], idesc[UR21], UPT ;  /* 0x00ff1424220075ea */ /* 0x0005e2000b800008 */
[----:B------:R2:W-:Y:S01]  /*3640*/  UTCHMMA gdesc[UR30], gdesc[UR32], tmem[UR8], tmem[UR18], idesc[UR19], UPT ;  /* 0x00ff12201e0075ea */ /* 0x0005e2000b800008 */
[----:B------:R2:W-:Y:S01]  /*3650*/  UTCBAR [UR6], URZ ;  /* 0x000000ff060073e9 */ /* 0x0005e200080000ff */
[----:B------:R-:W-:Y:S01]  /*3660*/  UMOV UR17, UR14 ;  /* 0x0000000e00117c82 */ /* 0x000fe20008000000 */
[----:B------:R-:W-:Y:S05]  /*3670*/  BRA.U UP0, `(.L_x_60) ;  /* 0xfffffffd00507547 */ /* 0x000fea000b83ffff */
.L_x_57:
[----:B------:R-:W-:Y:S01]  /*3680*/  UIADD3 UR15, UPT, UPT, UR15, 0x1, URZ ;  /* 0x000000010f0f7890 */ /* 0x000fe2000fffe0ff */
[C---:B------:R-:W-:Y:S01]  /*3690*/  ISETP.NE.AND P0, PT, R10.reuse, 0x2, PT ;  /* 0x000000020a00780c */ /* 0x040fe20003f05270 */
[----:B------:R-:W-:Y:S02]  /*36a0*/  UIADD3 UR7, UPT, UPT, UR7, 0xd0, URZ ;  /* 0x000000d007077890 */ /* 0x000fe4000fffe0ff */
[----:B------:R-:W-:Y:S01]  /*36b0*/  UISETP.NE.AND UP0, UPT, UR15, 0x4, UPT ;  /* 0x000000040f00788c */ /* 0x000fe2000bf05270 */
[----:B-12---:R-:W-:Y:S02]  /*36c0*/  SEL R0, RZ, 0x1, P0 ;  /* 0x00000001ff007807 */ /* 0x006fe40000000000 */
[----:B------:R-:W-:Y:S01]  /*36d0*/  SEL R10, R10, RZ, P0 ;  /* 0x000000ff0a0a7207 */ /* 0x000fe20000000000 */
[----:B------:R-:W-:Y:S01]  /*36e0*/  USEL UR6, URZ, 0x1, UP0 ;  /* 0x00000001ff067887 */ /* 0x000fe20008000000 */
[----:B------:R-:W-:Y:S01]  /*36f0*/  LOP3.LUT R9, R9, R0, RZ, 0x3c, !PT ;  /* 0x0000000009097212 */ /* 0x000fe200078e3cff */
[----:B------:R-:W-:Y:S01]  /*3700*/  USEL UR15, UR15, URZ, UP0 ;  /* 0x000000ff0f0f7287 */ /* 0x000fe20008000000 */
[----:B------:R1:W-:Y:S03]  /*3710*/  UTCBAR [UR7], URZ ;  /* 0x000000ff070073e9 */ /* 0x0003e600080000ff */
[----:B------:R-:W-:Y:S01]  /*3720*/  LOP3.LUT R11, R11, UR6, RZ, 0x3c, !PT ;  /* 0x000000060b0b7c12 */ /* 0x000fe2000f8e3cff */
[----:B------:R-:W-:Y:S07]  /*3730*/  @P1 BRA `(.L_x_61) ;  /* 0xfffffff800a01947 */ /* 0x000fee000383ffff */
[----:B------:R-:W2:Y:S01]  /*3740*/  S2UR UR4, SR_CgaCtaId ;  /* 0x00000000000479c3 */ /* 0x000ea20000008800 */
[----:B------:R-:W-:Y:S01]  /*3750*/  ELECT P0, URZ, PT ;  /* 0x0000000000ff782f */ /* 0x000fe20003800000 */
[----:B------:R-:W-:Y:S01]  /*3760*/  IMAD.MOV.U32 R0, RZ, RZ, 0x1 ;  /* 0x00000001ff007424 */ /* 0x000fe200078e00ff */
[----:B------:R-:W-:Y:S01]  /*3770*/  UIADD3 UR5, UPT, UPT, UR5, 0xf0, URZ ;  /* 0x000000f005057890 */ /* 0x000fe2000fffe0ff */
[----:B------:R-:W-:Y:S01]  /*3780*/  SHF.L.U32 R2, R11, 0x1f, RZ ;  /* 0x0000001f0b027819 */ /* 0x000fe200000006ff */
[----:B------:R-:W-:-:S03]  /*3790*/  UMOV UR6, 0x40 ;  /* 0x0000004000067882 */ /* 0x000fc60000000000 */
[----:B------:R-:W-:Y:S01]  /*37a0*/  UVIRTCOUNT.DEALLOC.SMPOOL 0x80 ;  /* 0x000000800000784c */ /* 0x000fe20000000000 */
[----:B--2---:R-:W-:Y:S02]  /*37b0*/  ULEA UR4, UR4, UR6, 0x18 ;  /* 0x0000000604047291 */ /* 0x004fe4000f8ec0ff */
[----:B------:R-:W-:-:S07]  /*37c0*/  ULEA UR6, UR15, UR5, 0x3 ;  /* 0x000000050f067291 */ /* 0x000fce000f8e18ff */
[----:B------:R2:W-:Y:S02]  /*37d0*/  @P0 STS.U8 [UR4+0x1c], R0 ;  /* 0x00001c00ff000988 */ /* 0x0005e40008000004 */
[----:B------:R-:W4:Y:S02]  /*37e0*/  SYNCS.PHASECHK.TRANS64.TRYWAIT P0, [UR6], R2 ;  /* 0x00000002ff0075a7 */ /* 0x000f240008001106 */
[----:B--2-4-:R-:W-:Y:S05]  /*37f0*/  @!P0 BRA `(.L_x_62) ;  /* 0x0000005c00408947 */ /* 0x014fea0003800000 */
.L_x_157:
[----:B-1----:R-:W-:-:S04]  /*3800*/  UIADD3 UR7, UPT, UPT, UR15, 0x1, URZ ;  /* 0x000000010f077890 */ /* 0x002fc8000fffe0ff */
[----:B------:R-:W-:-:S04]  /*3810*/  UISETP.NE.AND UP0, UPT, UR7, 0x4, UPT ;  /* 0x000000040700788c */ /* 0x000fc8000bf05270 */
[----:B------:R-:W-:Y:S02]  /*3820*/  USEL UR8, URZ, 0x1, UP0 ;  /* 0x00000001ff087887 */ /* 0x000fe40008000000 */
[----:B------:R-:W-:-:S04]  /*3830*/  USEL UR7, UR7, URZ, UP0 ;  /* 0x000000ff07077287 */ /* 0x000fc80008000000 */
[----:B------:R-:W-:Y:S01]  /*3840*/  ULEA UR6, UR7, UR5, 0x3 ;  /* 0x0000000507067291 */ /* 0x000fe2000f8e18ff */
[----:B--2---:R-:W-:-:S04]  /*3850*/  LOP3.LUT R2, R11, UR8, RZ, 0x3c, !PT ;  /* 0x000000080b027c12 */ /* 0x004fc8000f8e3cff */
[----:B------:R-:W-:-:S04]  /*3860*/  SHF.L.U32 R3, R2, 0x1f, RZ ;  /* 0x0000001f02037819 */ /* 0x000fc800000006ff */
[----:B------:R-:W1:Y:S02]  /*3870*/  SYNCS.PHASECHK.TRANS64.TRYWAIT P0, [UR6], R3 ;  /* 0x00000003ff0075a7 */ /* 0x000e640008001106 */
[----:B-1----:R-:W-:Y:S05]  /*3880*/  @!P0 BRA `(.L_x_63) ;  /* 0x0000005c00348947 */ /* 0x002fea0003800000 */
.L_x_159:
        /* <DEDUP_REMOVED lines=9> */
.L_x_161:
[----:B------:R-:W-:-:S04]  /*3920*/  UIADD3 UR7, UPT, UPT, UR7, 0x1, URZ ;  /* 0x0000000107077890 */ /* 0x000fc8000fffe0ff */
[----:B------:R-:W-:-:S04]  /*3930*/  UISETP.NE.AND UP0, UPT, UR7, 0x4, UPT ;  /* 0x000000040700788c */ /* 0x000fc8000bf05270 */
[----:B------:R-:W-:Y:S02]  /*3940*/  USEL UR6, URZ, 0x1, UP0 ;  /* 0x00000001ff067887 */ /* 0x000fe40008000000 */
[----:B------:R-:W-:-:S04]  /*3950*/  USEL UR7, UR7, URZ, UP0 ;  /* 0x000000ff07077287 */ /* 0x000fc80008000000 */
[----:B------:R-:W-:Y:S01]  /*3960*/  ULEA UR7, UR7, UR5, 0x3 ;  /* 0x0000000507077291 */ /* 0x000fe2000f8e18ff */
[----:B------:R-:W-:-:S04]  /*3970*/  LOP3.LUT R2, R2, UR6, RZ, 0x3c, !PT ;  /* 0x0000000602027c12 */ /* 0x000fc8000f8e3cff */
[----:B------:R-:W-:-:S04]  /*3980*/  SHF.L.U32 R2, R2, 0x1f, RZ ;  /* 0x0000001f02027819 */ /* 0x000fc800000006ff */
[----:B------:R-:W2:Y:S02]  /*3990*/  SYNCS.PHASECHK.TRANS64.TRYWAIT P0, [UR7], R2 ;  /* 0x00000002ff0075a7 */ /* 0x000ea40008001107 */
[----:B--2---:R-:W-:Y:S05]  /*39a0*/  @!P0 BRA `(.L_x_65) ;  /* 0x0000005c001c8947 */ /* 0x004fea0003800000 */
.L_x_163:
[----:B------:R-:W-:Y:S01]  /*39b0*/  NOP ;  /* 0x0000000000007918 */ /* 0x000fe20000000000 */
[----:B-1----:R-:W1:Y:S01]  /*39c0*/  LDS R0, [UR4+0x14] ;  /* 0x00001404ff007984 */ /* 0x002e620008000800 */
[----:B------:R-:W-:Y:S01]  /*39d0*/  ULOP3.LUT UR6, UR16, 0xffff, URZ, 0xc0, !UPT ;  /* 0x0000ffff10067892 */ /* 0x000fe2000f8ec0ff */
[----:B------:R-:W-:Y:S01]  /*39e0*/  UMOV UR8, 0xffff ;  /* 0x0000ffff00087882 */ /* 0x000fe20000000000 */
[----:B------:R-:W-:Y:S02]  /*39f0*/  UMOV UR5, 0x1 ;  /* 0x0000000100057882 */ /* 0x000fe40000000000 */
[----:B------:R-:W-:-:S04]  /*3a00*/  USHF.R.U32.HI UR6, URZ, 0x5, UR6 ;  /* 0x00000005ff067899 */ /* 0x000fc80008011606 */
[----:B------:R-:W-:Y:S02]  /*3a10*/  USHF.L.U32 UR8, UR8, UR6, URZ ;  /* 0x0000000608087299 */ /* 0x000fe400080006ff */
[----:B------:R-:W-:-:S04]  /*3a20*/  USHF.L.U32 UR5, UR5, UR6, URZ ;  /* 0x0000000605057299 */ /* 0x000fc800080006ff */
[----:B-1----:R-:W-:-:S04]  /*3a30*/  LOP3.LUT R0, R0, UR8, RZ, 0xc0, !PT ;  /* 0x0000000800007c12 */ /* 0x002fc8000f8ec0ff */
[----:B------:R-:W-:-:S13]  /*3a40*/  ISETP.NE.AND P0, PT, R0, UR8, PT ;  /* 0x0000000800007c0c */ /* 0x000fda000bf05270 */
[----:B------:R-:W-:Y:S05]  /*3a50*/  @P0 BRA `(.L_x_66) ;  /* 0x0000000000580947 */ /* 0x000fea0003800000 */
[----:B------:R-:W1:Y:S02]  /*3a60*/  LDS R0, [UR4+0x18] ;  /* 0x00001804ff007984 */ /* 0x000e640008000800 */
[----:B-1----:R-:W-:-:S04]  /*3a70*/  LOP3.LUT R0, R0, UR5, RZ, 0xc0, !PT ;  /* 0x0000000500007c12 */ /* 0x002fc8000f8ec0ff */
[----:B------:R-:W-:-:S13]  /*3a80*/  ISETP.NE.AND P0, PT, R0, UR5, PT ;  /* 0x0000000500007c0c */ /* 0x000fda000bf05270 */
[----:B------:R-:W-:Y:S05]  /*3a90*/  @P0 BRA `(.L_x_67) ;  /* 0x00000000003c0947 */ /* 0x000fea0003800000 */
[----:B------:R-:W1:Y:S01]  /*3aa0*/  S2R R2, SR_LANEID ;  /* 0x0000000000027919 */ /* 0x000e620000000000 */
[----:B------:R-:W-:Y:S01]  /*3ab0*/  ULOP3.LUT UR8, URZ, UR8, URZ, 0x33, !UPT ;  /* 0x00000008ff087292 */ /* 0x000fe2000f8e33ff */
[----:B------:R-:W-:Y:S02]  /*3ac0*/  VOTEU.ANY UR7, UPT, PT ;  /* 0x0000000000077886 */ /* 0x000fe400038e0100 */
[----:B------:R-:W-:-:S03]  /*3ad0*/  UFLO.U32 UR7, UR7 ;  /* 0x00000007000772bd */ /* 0x000fc600080e0000 */
[----:B------:R-:W-:-:S04]  /*3ae0*/  IMAD.U32 R0, RZ, RZ, UR8 ;  /* 0x00000008ff007e24 */ /* 0x000fc8000f8e00ff */
[----:B------:R2:W4:Y:S02]  /*3af0*/  REDUX UR6, R0 ;  /* 0x00000000000673c4 */ /* 0x0005240000000000 */
[----:B------:R1:W-:Y:S02]  /*3b00*/  UTCATOMSWS.AND URZ, UR8 ;  /* 0x0000000800ff79e3 */ /* 0x0003e40008000000 */
[----:B-1----:R-:W-:Y:S02]  /*3b10*/  ISETP.EQ.U32.AND P0, PT, R2, UR7, PT ;  /* 0x0000000702007c0c */ /* 0x002fe4000bf02070 */
[----:B--2---:R-:W-:Y:S02]  /*3b20*/  LOP3.LUT R0, RZ, UR5, RZ, 0x33, !PT ;  /* 0x00000005ff007c12 */ /* 0x004fe4000f8e33ff */
[----:B----4-:R-:W-:Y:S02]  /*3b30*/  MOV R2, UR6 ;  /* 0x0000000600027c02 */ /* 0x010fe40008000f00 */
[----:B------:R-:W1:Y:S07]  /*3b40*/  REDUX UR5, R0 ;  /* 0x00000000000573c4 */ /* 0x000e6e0000000000 */
[----:B------:R2:W-:Y:S01]  /*3b50*/  @P0 ATOMS.AND RZ, [UR4+0x14], R2 ;  /* 0x00001402ffff098c */ /* 0x0005e2000a800004 */
[----:B-1----:R-:W-:-:S05]  /*3b60*/  IMAD.U32 R0, RZ, RZ, UR5 ;  /* 0x00000005ff007e24 */ /* 0x002fca000f8e00ff */
[----:B------:R2:W-:Y:S01]  /*3b70*/  @P0 ATOMS.AND RZ, [UR4+0x18], R0 ;  /* 0x00001800ffff098c */ /* 0x0005e2000a800004 */
[----:B------:R-:W-:Y:S05]  /*3b80*/  BRA `(.L_x_68) ;  /* 0x0000000000147947 */ /* 0x000fea0003800000 */
.L_x_67:
[----:B------:R-:W-:Y:S02]  /*3b90*/  MOV R2, 0x3bb0 ;  /* 0x00003bb000027802 */ /* 0x000fe40000000f00 */
[----:B---3-5:R-:W-:Y:S05]  /*3ba0*/  CALL.REL.NOINC `($__internal_0_$__cuda_sm10x_tcgen05_guardrail_trap_col_being_dealloced_not_returned_by_alloc) ;  /* 0x0000006000047944 */ /* 0x028fea0003c00000 */
[----:B------:R-:W-:Y:S05]  /*3bb0*/  BRA `(.L_x_68) ;  /* 0x0000000000087947 */ /* 0x000fea0003800000 */
.L_x_66:
[----:B------:R-:W-:Y:S02]  /*3bc0*/  MOV R2, 0x3be0 ;  /* 0x00003be000027802 */ /* 0x000fe40000000f00 */
[----:B---3-5:R-:W-:Y:S05]  /*3bd0*/  CALL.REL.NOINC `($__internal_2_$__cuda_sm10x_tcgen05_guardrail_trap_unallocated_columns_being_dealloced) ;  /* 0x0000006000107944 */ /* 0x028fea0003c00000 */
.L_x_68:
[----:B------:R-:W-:Y:S01]  /*3be0*/  NOP ;  /* 0x0000000000007918 */ /* 0x000fe20000000000 */
[----:B------:R-:W-:Y:S05]  /*3bf0*/  EXIT ;  /* 0x000000000000794d */ /* 0x000fea0003800000 */
.L_x_50:
[----:B------:R-:W-:-:S09]  /*3c00*/  UISETP.NE.OR UP2, UPT, UR8, 0x3, !UP2 ;  /* 0x000000030800788c */ /* 0x000fd2000d745670 */
[----:B------:R-:W-:Y:S05]  /*3c10*/  BRA.U UP2, `(.L_x_69) ;  /* 0x0000001102087547 */ /* 0x000fea000b800000 */
[----:B------:R-:W1:Y:S01]  /*3c20*/  LDC R0, c[0x0][0xb30] ;  /* 0x0002cc00ff007b82 */ /* 0x000e620000000800 */
[----:B------:R-:W2:Y:S01]  /*3c30*/  LDCU.64 UR8, c[0x0][0x888] ;  /* 0x00011100ff0877ac */ /* 0x000ea20008000a00 */
[----:B------:R-:W-:Y:S02]  /*3c40*/  HFMA2 R27, -RZ, RZ, 0, 0 ;  /* 0x00000000ff1b7431 */ /* 0x000fe400000001ff */
[----:B------:R-:W-:Y:S01]  /*3c50*/  IMAD.MOV.U32 R29, RZ, RZ, 0x1 ;  /* 0x00000001ff1d7424 */ /* 0x000fe200078e00ff */
[----:B------:R-:W-:Y:S01]  /*3c60*/  MOV R25, 0x2000 ;  /* 0x0000200000197802 */ /* 0x000fe20000000f00 */
[----:B------:R-:W4:Y:S01]  /*3c70*/  LDCU.64 UR4, c[0x0][0x890] ;  /* 0x00011200ff0477ac */ /* 0x000f220008000a00 */
[----:B------:R-:W-:Y:S01]  /*3c80*/  IMAD.MOV.U32 R28, RZ, RZ, RZ ;  /* 0x000000ffff1c7224 */ /* 0x000fe200078e00ff */
[----:B------:R-:W3:Y:S01]  /*3c90*/  LDC R24, c[0x0][0x370] ;  /* 0x0000dc00ff187b82 */ /* 0x000ee20000000800 */
[----:B------:R-:W-:Y:S01]  /*3ca0*/  UMOV UR7, 0x400 ;  /* 0x0000040000077882 */ /* 0x000fe20000000000 */
[----:B------:R-:W-:-:S02]  /*3cb0*/  UPLOP3.LUT UP1, UPT, UPT, UPT, UPT, 0x40, 0x4 ;  /* 0x000000000004789c */ /* 0x000fc40003f2e870 */
[----:B------:R-:W-:-:S04]  /*3cc0*/  ULEA UR7, UR37, UR7, 0x18 ;  /* 0x0000000725077291 */ /* 0x000fc8000f8ec0ff */
[----:B------:R-:W3:Y:S01]  /*3cd0*/  LDC R3, c[0x0][0xb0c] ;  /* 0x0002c300ff037b82 */ /* 0x000ee20000000800 */
[----:B------:R-:W-:Y:S02]  /*3ce0*/  UIADD3 UR13, UPT, UPT, UR7, 0x78, URZ ;  /* 0x00000078070d7890 */ /* 0x000fe4000fffe0ff */
[----:B--2---:R-:W-:Y:S02]  /*3cf0*/  UISETP.NE.U32.AND UP2, UPT, UR8, URZ, UPT ;  /* 0x000000ff0800728c */ /* 0x004fe4000bf45070 */
[----:B------:R-:W-:Y:S02]  /*3d00*/  UIADD3 UR33, UPT, UPT, UR7, 0x60, URZ ;  /* 0x0000006007217890 */ /* 0x000fe4000fffe0ff */
[----:B----4-:R-:W-:Y:S01]  /*3d10*/  UISETP.NE.U32.AND UP3, UPT, UR4, URZ, UPT ;  /* 0x000000ff0400728c */ /* 0x010fe2000bf65070 */
[----:B------:R-:W2:Y:S01]  /*3d20*/  LDC R18, c[0x0][0xb20] ;  /* 0x0002c800ff127b82 */ /* 0x000ea20000000800 */
[----:B-1----:R-:W-:Y:S01]  /*3d30*/  ISETP.NE.AND P1, PT, R0, 0x1, PT ;  /* 0x000000010000780c */ /* 0x002fe20003f25270 */
[----:B------:R-:W-:-:S02]  /*3d40*/  UISETP.NE.AND.EX UP2, UPT, UR9, URZ, UPT, UP2 ;  /* 0x000000ff0900728c */ /* 0x000fc4000bf45320 */
[----:B------:R-:W-:Y:S02]  /*3d50*/  UIADD3 UR25, UPT, UPT, UR7, 0x68, URZ ;  /* 0x0000006807197890 */ /* 0x000fe4000fffe0ff */
[----:B------:R-:W-:Y:S02]  /*3d60*/  UIADD3 UR17, UPT, UPT, UR7, 0x70, URZ ;  /* 0x0000007007117890 */ /* 0x000fe4000fffe0ff */
[----:B------:R-:W1:Y:S01]  /*3d70*/  LDC.64 R30, c[0x0][0x348] ;  /* 0x0000d200ff1e7b82 */ /* 0x000e620000000a00 */
[----:B------:R-:W-:Y:S02]  /*3d80*/  UPRMT UR13, UR37, 0x654, UR13 ;  /* 0x00000654250d7896 */ /* 0x000fe4000800000d */
[----:B------:R-:W-:-:S05]  /*3d90*/  UISETP.NE.AND.EX UP3, UPT, UR5, URZ, UPT, UP3 ;  /* 0x000000ff0500728c */ /* 0x000fca000bf65330 */
[----:B------:R-:W4:Y:S08]  /*3da0*/  LDC.64 R16, c[0x0][0xb10] ;  /* 0x0002c400ff107b82 */ /* 0x000f300000000a00 */
[----:B------:R-:W1:Y:S08]  /*3db0*/  LDC.64 R6, c[0x0][0xb18] ;  /* 0x0002c600ff067b82 */ /* 0x000e700000000a00 */
[----:B------:R-:W1:Y:S08]  /*3dc0*/  LDC.64 R4, c[0x0][0xb28] ;  /* 0x0002ca00ff047b82 */ /* 0x000e700000000a00 */
[----:B--23--:R-:W1:Y:S02]  /*3dd0*/  LDC R19, c[0x0][0x374] ;  /* 0x0000dd00ff137b82 */ /* 0x00ce640000000800 */
.L_x_80:
[C---:B------:R-:W-:Y:S02]  /*3de0*/  LEA R0, R28.reuse, UR7, 0x3 ;  /* 0x000000071c007c11 */ /* 0x040fe4000f8e18ff */
[----:B------:R-:W-:Y:S02]  /*3df0*/  SHF.L.U32 R2, R27, 0x1f, RZ ;  /* 0x0000001f1b027819 */ /* 0x000fe400000006ff */
[----:B------:R-:W-:Y:S02]  /*3e00*/  LEA R20, R28, UR7, 0x4 ;  /* 0x000000071c147c11 */ /* 0x000fe4000f8e20ff */
[----:B--2---:R-:W2:Y:S02]  /*3e10*/  SYNCS.PHASECHK.TRANS64.TRYWAIT P0, [R0+URZ+0xb0], R2 ;  /* 0x0000b002000075a7 */ /* 0x004ea400080011ff */
[----:B--2---:R-:W-:Y:S05]  /*3e20*/  @!P0 BRA `(.L_x_70) ;  /* 0x0000005800148947 */ /* 0x004fea0003800000 */
.L_x_164:
[----:B------:R-:W-:Y:S01]  /*3e30*/  ISETP.GE.AND P0, PT, R40, 0x1, PT ;  /* 0x000000012800780c */ /* 0x000fe20003f06270 */
[----:B------:R-:W3:Y:S01]  /*3e40*/  LDS.128 R20, [R20+0x140] ;  /* 0x0001400014147984 */ /* 0x000ee20000000c00 */
[----:B--2---:R-:W-:Y:S01]  /*3e50*/  VIADD R0, R0, 0xc0 ;  /* 0x000000c000007836 */ /* 0x004fe20000000000 */
[----:B------:R-:W-:Y:S01]  /*3e60*/  @!PT LDS RZ, [RZ] ;  /* 0x00000000fffff984 */ /* 0x000fe20000000800 */
[----:B------:R-:W-:Y:S01]  /*3e70*/  @!PT LDS RZ, [RZ] ;  /* 0x00000000fffff984 */ /* 0x000fe20000000800 */
[----:B------:R-:W-:Y:S01]  /*3e80*/  @!PT LDS RZ, [RZ] ;  /* 0x00000000fffff984 */ /* 0x000fe20000000800 */
[----:B------:R-:W-:Y:S01]  /*3e90*/  @!PT LDS RZ, [RZ] ;  /* 0x00000000fffff984 */ /* 0x000fe20000000800 */
[----:B------:R2:W-:Y:S06]  /*3ea0*/  MEMBAR.ALL.CTA ;  /* 0x0000000000007992 */ /* 0x0005ec0000008000 */
[----:B--2---:R-:W2:Y:S01]  /*3eb0*/  FENCE.VIEW.ASYNC.S ;  /* 0x00000000000073c6 */ /* 0x004ea20000000000 */
[----:B------:R-:W-:Y:S04]  /*3ec0*/  PRMT R0, RZ, 0x654, R0 ;  /* 0x00000654ff007816 */ /* 0x000fe80000000000 */
[----:B--2---:R2:W-:Y:S01]  /*3ed0*/  SYNCS.ARRIVE.TRANS64.RED.A1T0 RZ, [R0+URZ], RZ ;  /* 0x000000ff00ff79a7 */ /* 0x0045e200081004ff */
[----:B---3--:R-:W-:Y:S11]  /*3ee0*/  LOP3.LUT P3, RZ, R22, 0x1, RZ, 0xc0, !PT ;  /* 0x0000000116ff7812 */ /* 0x008ff6000786c0ff */
[----:B------:R-:W-:Y:S02]  /*3ef0*/  @!UPT UIADD3 URZ, UPT, UPT, URZ, URZ, URZ ;  /* 0x000000fffffff290 */ /* 0x000fe4000fffe0ff */
[----:B------:R-:W-:Y:S02]  /*3f00*/  @P3 MOV R11, R20 ;  /* 0x00000014000b3202 */ /* 0x000fe40000000f00 */
[----:B------:R-:W-:Y:S01]  /*3f10*/  @P3 LOP3.LUT R10, R21, 0xffff, RZ, 0xc0, !PT ;  /* 0x0000ffff150a3812 */ /* 0x000fe200078ec0ff */
[----:B--2---:R-:W-:Y:S06]  /*3f20*/  @!P0 BRA `(.L_x_71) ;  /* 0x0000000000a48947 */ /* 0x004fec0003800000 */
[-C--:B-1----:R-:W-:Y:S01]  /*3f30*/  IMAD.HI.U32 R0, R19, R7.reuse, RZ ;  /* 0x0000000713007227 */ /* 0x082fe200078e00ff */
[----:B------:R-:W-:Y:S02]  /*3f40*/  ISETP.NE.AND P0, PT, R6, 0x1, PT ;  /* 0x000000010600780c */ /* 0x000fe40003f05270 */
[----:B------:R-:W-:Y:S01]  /*3f50*/  ISETP.NE.AND P2, PT, R40, 0x1, PT ;  /* 0x000000012800780c */ /* 0x000fe20003f45270 */
[----:B----4-:R-:W-:Y:S01]  /*3f60*/  IMAD.HI.U32 R9, R24, R16, RZ ;  /* 0x0000001018097227 */ /* 0x010fe200078e00ff */
[----:B------:R-:W-:Y:S02]  /*3f70*/  SHF.R.U32.HI R0, RZ, R18, R0 ;  /* 0x00000012ff007219 */ /* 0x000fe40000011600 */
[----:B------:R-:W-:Y:S01]  /*3f80*/  ISETP.NE.AND P4, PT, R3, 0x1, PT ;  /* 0x000000010300780c */ /* 0x000fe20003f85270 */
[----:B------:R-:W-:Y:S01]  /*3f90*/  IMAD.HI.U32 R13, R10, R7, RZ ;  /* 0x000000070a0d7227 */ /* 0x000fe200078e00ff */
[----:B------:R-:W-:Y:S02]  /*3fa0*/  SHF.R.U32.HI R9, RZ, R17, R9 ;  /* 0x00000011ff097219 */ /* 0x000fe40000011609 */
[----:B------:R-:W-:Y:S01]  /*3fb0*/  SEL R0, R19, R0, !P0 ;  /* 0x0000000013007207 */ /* 0x000fe20004000000 */
[----:B------:R-:W-:Y:S01]  /*3fc0*/  IMAD.HI.U32 R12, R11, R16, RZ ;  /* 0x000000100b0c7227 */ /* 0x000fe200078e00ff */
[----:B------:R-:W-:Y:S03]  /*3fd0*/  SEL R9, R24, R9, !P4 ;  /* 0x0000000918097207 */ /* 0x000fe60006000000 */
[-C--:B------:R-:W-:Y:S01]  /*3fe0*/  IMAD.HI.U32 R8, R0, R4.reuse, RZ ;  /* 0x0000000400087227 */ /* 0x080fe200078e00ff */
[----:B------:R-:W-:Y:S03]  /*3ff0*/  SHF.R.U32.HI R12, RZ, R17, R12 ;  /* 0x00000011ff0c7219 */ /* 0x000fe6000001160c */
[----:B------:R-:W-:Y:S01]  /*4000*/  IMAD.HI.U32 R2, R9, R4, RZ ;  /* 0x0000000409027227 */ /* 0x000fe200078e00ff */
[-C--:B------:R-:W-:Y:S02]  /*4010*/  @P2 SHF.R.U32.HI R0, RZ, R5.reuse, R8 ;  /* 0x00000005ff002219 */ /* 0x080fe40000011608 */
[----:B------:R-:W-:Y:S02]  /*4020*/  SHF.R.U32.HI R8, RZ, R18, R13 ;  /* 0x00000012ff087219 */ /* 0x000fe4000001160d */
[----:B------:R-:W-:Y:S01]  /*4030*/  @P2 SHF.R.U32.HI R9, RZ, R5, R2 ;  /* 0x00000005ff092219 */ /* 0x000fe20000011602 */
[----:B------:R-:W-:Y:S01]  /*4040*/  IMAD R0, R40, R0, RZ ;  /* 0x0000000028007224 */ /* 0x000fe200078e02ff */
[----:B------:R-:W-:Y:S02]  /*4050*/  SEL R8, R10, R8, !P0 ;  /* 0x000000080a087207 */ /* 0x000fe40004000000 */
[----:B------:R-:W-:Y:S01]  /*4060*/  SEL R2, R11, R12, !P4 ;  /* 0x0000000c0b027207 */ /* 0x000fe20006000000 */
[----:B------:R-:W-:Y:S01]  /*4070*/  IMAD R12, R40, R9, RZ ;  /* 0x00000009280c7224 */ /* 0x000fe200078e02ff */
[C---:B------:R-:W-:Y:S01]  /*4080*/  ISETP.GE.AND P0, PT, R8.reuse, R0, PT ;  /* 0x000000000800720c */ /* 0x040fe20003f06270 */
[----:B------:R-:W-:Y:S03]  /*4090*/  IMAD.HI.U32 R0, R8, R4, RZ ;  /* 0x0000000408007227 */ /* 0x000fe600078e00ff */
[----:B------:R-:W-:Y:S02]  /*40a0*/  ISETP.GE.OR P0, PT, R2, R12, P0 ;  /* 0x0000000c0200720c */ /* 0x000fe40000706670 */
[-C--:B------:R-:W-:Y:S04]  /*40b0*/  SHF.R.U32.HI R0, RZ, R5.reuse, R0 ;  /* 0x00000005ff007219 */ /* 0x080fe80000011600 */
[----:B------:R-:W-:Y:S05]  /*40c0*/  SEL R13, R8, R0, !P2 ;  /* 0x00000000080d7207 */ /* 0x000fea0005000000 */
[----:B------:R-:W-:Y:S02]  /*40d0*/  IMAD.MOV R12, RZ, RZ, -R13 ;  /* 0x000000ffff0c7224 */ /* 0x000fe400078e0a0d */
[----:B------:R-:W-:Y:S04]  /*40e0*/  @!P0 IMAD.HI.U32 R0, R2, R4, RZ ;  /* 0x0000000402008227 */ /* 0x000fe800078e00ff */
[----:B------:R-:W-:Y:S01]  /*40f0*/  IMAD R12, R40, R12, R8 ;  /* 0x0000000c280c7224 */ /* 0x000fe200078e0208 */
[----:B------:R-:W-:Y:S04]  /*4100*/  @!P0 SHF.R.U32.HI R0, RZ, R5, R0 ;  /* 0x00000005ff008219 */ /* 0x000fe80000011600 */
[----:B------:R-:W-:Y:S04]  /*4110*/  @!P0 SEL R0, R2, R0, !P2 ;  /* 0x0000000002008207 */ /* 0x000fe80005000000 */
[----:B------:R-:W-:Y:S01]  /*4120*/  @!P0 IADD3 R13, PT, PT, R13, -R0, RZ ;  /* 0x800000000d0d8210 */ /* 0x000fe20007ffe0ff */
[----:B------:R-:W-:Y:S01]  /*4130*/  @!P0 IMAD R0, R9, R12, R0 ;  /* 0x0000000c09008224 */ /* 0x000fe200078e0200 */
[----:B------:R-:W-:Y:S01]  /*4140*/  IADD3 R9, PT, PT, -R8, RZ, RZ ;  /* 0x000000ff08097210 */ /* 0x000fe20007ffe1ff */
[--C-:B------:R-:W-:Y:S02]  /*4150*/  IMAD.MOV R12, RZ, RZ, -R2.reuse ;  /* 0x000000ffff0c7224 */ /* 0x100fe400078e0a02 */
[----:B------:R-:W-:Y:S02]  /*4160*/  @!P0 IMAD R8, R13, R40, R2 ;  /* 0x000000280d088224 */ /* 0x000fe400078e0202 */
[----:B------:R-:W-:Y:S02]  /*4170*/  @!P0 IMAD.MOV.U32 R2, RZ, RZ, R0 ;  /* 0x000000ffff028224 */ /* 0x000fe400078e0000 */
[----:B------:R-:W-:Y:S02]  /*4180*/  IMAD R11, R3, R12, R11 ;  /* 0x0000000c030b7224 */ /* 0x000fe400078e020b */
[----:B------:R-:W-:Y:S02]  /*4190*/  IMAD R10, R6, R9, R10 ;  /* 0x00000009060a7224 */ /* 0x000fe400078e020a */
[----:B------:R-:W-:Y:S02]  /*41a0*/  IMAD R11, R2, R3, R11 ;  /* 0x00000003020b7224 */ /* 0x000fe400078e020b */
[----:B------:R-:W-:Y:S02]  /*41b0*/  IMAD R10, R8, R6, R10 ;  /* 0x00000006080a7224 */ /* 0x000fe400078e020a */
.L_x_71:
[----:B------:R-:W-:Y:S05]  /*41c0*/  BRA.U UP1, `(.L_x_72) ;  /* 0x0000000101107547 */ /* 0x000fea000b800000 */
[----:B------:R-:W-:Y:S04]  /*41d0*/  MOV R2, UR6 ;  /* 0x0000000600027c02 */ /* 0x000fe80008000f00 */
[----:B------:R-:W-:Y:S04]  /*41e0*/  SHF.L.U32 R2, R2, 0x1f, RZ ;  /* 0x0000001f02027819 */ /* 0x000fe800000006ff */
[----:B------:R-:W2:Y:S02]  /*41f0*/  SYNCS.PHASECHK.TRANS64.TRYWAIT P0, [UR7+0xa8], R2 ;  /* 0x0000a802ff0075a7 */ /* 0x000ea40008001107 */
[----:B--2---:R-:W-:Y:S05]  /*4200*/  @!P0 BRA `(.L_x_73) ;  /* 0x0000005400308947 */ /* 0x004fea0003800000 */
.L_x_72:
[----:B------:R-:W-:Y:S02]  /*4210*/  R2UR UR35, R15 ;  /* 0x000000000f2372ca */ /* 0x000fe400000e0000 */
[----:B------:R-:W-:Y:S02]  /*4220*/  R2UR UR34, R14 ;  /* 0x000000000e2272ca */ /* 0x000fe400000e0000 */
[----:B------:R-:W-:Y:S02]  /*4230*/  ISETP.NE.U32.AND P2, PT, RZ, UR4, PT ;  /* 0x00000004ff007c0c */ /* 0x000fe4000bf45070 */
[----:B------:R-:W-:Y:S02]  /*4240*/  SHF.L.U32 R14, R29, 0x1f, RZ ;  /* 0x0000001f1d0e7819 */ /* 0x000fe400000006ff */
[----:B------:R-:W-:Y:S05]  /*4250*/  ISETP.NE.AND.EX P2, PT, RZ, UR5, PT, P2 ;  /* 0x00000005ff007c0c */ /* 0x000fea000bf45320 */
[----:B------:R-:W-:Y:S02]  /*4260*/  USHF.L.U32 UR35, UR35, 0x7, URZ ;  /* 0x0000000723237899 */ /* 0x000fe400080006ff */
[----:B------:R-:W-:Y:S01]  /*4270*/  USHF.L.U32 UR34, UR34, 0x7, URZ ;  /* 0x0000000722227899 */ /* 0x000fe200080006ff */
[----:B------:R-:W-:Y:S11]  /*4280*/  BRA.U !UP3, `(.L_x_74) ;  /* 0x000000010b347547 */ /* 0x000ff6000b800000 */
[----:B------:R-:W-:Y:S01]  /*4290*/  UPLOP3.LUT UP0, UPT, UPT, UPT, UP2, 0x80, 0x8 ;  /* 0x000000000008789c */ /* 0x000fe20003f0f020 */
[----:B--2---:R-:W-:Y:S02]  /*42a0*/  HFMA2 R0, -RZ, RZ, 0, 5.9604644775390625e-08 ;  /* 0x00000001ff007431 */ /* 0x004fe400000001ff */
[----:B------:R-:W-:Y:S03]  /*42b0*/  IMAD.MOV.U32 R88, RZ, RZ, 0x1 ;  /* 0x00000001ff587424 */ /* 0x000fe600078e00ff */
[----:B------:R-:W-:Y:S05]  /*42c0*/  PLOP3.LUT P0, PT, PT, PT, UP0, 0x80, 0x8 ;  /* 0x000000000008781c */ /* 0x000fea0003f0f008 */
[----:B------:R-:W2:Y:S01]  /*42d0*/  @UP0 LDCU.64 UR10, c[0x0][0x888] ;  /* 0x00011100ff0a07ac */ /* 0x000ea20008000a00 */
[----:B------:R-:W-:Y:S07]  /*42e0*/  @UP0 UIMAD UR8, UR36, UR4, URZ ;  /* 0x00000004240802a4 */ /* 0x000fee000f8e02ff */
[----:B------:R-:W-:Y:S01]  /*42f0*/  @!P0 PRMT R88, R0, 0x7610, R88 ;  /* 0x0000761000588816 */ /* 0x000fe20000000058 */
[----:B--2---:R-:W-:Y:S03]  /*4300*/  @UP0 UIMAD.WIDE UR10, UR8, 0x4, UR10 ;  /* 0x00000004080a08a5 */ /* 0x004fe6000f8e020a */
[----:B------:R-:W2:Y:S03]  /*4310*/  @!UP0 LDCU UR8, c[0x0][0x880] ;  /* 0x00011000ff0887ac */ /* 0x000ea60008000800 */
[----:B------:R-:W-:Y:S01]  /*4320*/  IMAD.U32 R8, RZ, RZ, UR10 ;  /* 0x0000000aff087e24 */ /* 0x000fe2000f8e00ff */
[----:B------:R-:W-:Y:S05]  /*4330*/  MOV R9, UR11 ;  /* 0x0000000b00097c02 */ /* 0x000fea0008000f00 */
[----:B-----5:R3:W5:Y:S02]  /*4340*/  @P0 LDG.E R49, desc[UR46][R8.64] ;  /* 0x0000002e08310981 */ /* 0x020764000c1e1900 */
[----:B--23--:R-:W-:Y:S07]  /*4350*/  @!P0 IMAD.U32 R49, RZ, RZ, UR8 ;  /* 0x00000008ff318e24 */ /* 0x00cfee000f8e00ff */
.L_x_74:
[----:B-----5:R-:W-:Y:S01]  /*4360*/  @!P2 FSETP.EQ.AND P0, PT, R49, RZ, PT ;  /* 0x000000ff3100a20b */ /* 0x020fe20003f02000 */
[----:B------:R-:W-:Y:S01]  /*4370*/  @!UPT UIADD3 URZ, UPT, UPT, URZ, URZ, URZ ;  /* 0x000000fffffff290 */ /* 0x000fe2000fffe0ff */
[----:B------:R-:W-:Y:S11]  /*4380*/  @!P2 BRA `(.L_x_75) ;  /* 0x000000000014a947 */ /* 0x000ff60003800000 */
[----:B------:R-:W-:Y:S02]  /*4390*/  LOP3.LUT P2, RZ, R88, 0xff, RZ, 0xc0, !PT ;  /* 0x000000ff58ff7812 */ /* 0x000fe4000784c0ff */
[----:B------:R-:W-:Y:S04]  /*43a0*/  PLOP3.LUT P0, PT, PT, PT, UP0, 0x80, 0x8 ;  /* 0x000000000008781c */ /* 0x000fe80003f0f008 */
[----:B------:R-:W-:Y:S07]  /*43b0*/  PLOP3.LUT P0, PT, P0, PT, PT, 0x8, 0x80 ;  /* 0x000000000080781c */ /* 0x000fee000070e170 */
[----:B------:R-:W-:Y:S11]  /*43c0*/  @P2 FSETP.EQ.AND P0, PT, R49, RZ, PT ;  /* 0x000000ff3100220b */ /* 0x000ff60003f02000 */
[----:B------:R-:W-:Y:S02]  /*43d0*/  @!UPT UIADD3 URZ, UPT, UPT, URZ, URZ, URZ ;  /* 0x000000fffffff290 */ /* 0x000fe4000fffe0ff */
.L_x_75:
[----:B------:R-:W3:Y:S01]  /*43e0*/  SYNCS.PHASECHK.TRANS64.TRYWAIT P2, [UR7+0x80], R14 ;  /* 0x0000800eff0075a7 */ /* 0x000ee20008041107 */
[----:B------:R-:W-:Y:S04]  /*43f0*/  ELECT P4, URZ, PT ;  /* 0x0000000000ff782f */ /* 0x000fe80003880000 */
[----:B------:R-:W-:Y:S11]  /*4400*/  PLOP3.LUT P4, PT, P0, P4, PT, 0xf2, 0x2f ;  /* 0x00000000002f781c */ /* 0x000ff60000789e72 */
[----:B------:R-:W-:Y:S02]  /*4410*/  @!UPT UIADD3 URZ, UPT, UPT, URZ, URZ, URZ ;  /* 0x000000fffffff290 */ /* 0x000fe4000fffe0ff */
[----:B-1----:R-:W-:Y:S05]  /*4420*/  @!P4 IADD3 R8, P0, PT, R30, 0x580, RZ ;  /* 0x000005801e08c810 */ /* 0x002fea0007f1e0ff */
[----:B--2---:R-:W-:Y:S01]  /*4430*/  @!P4 IMAD.X R2, RZ, RZ, R31, P0 ;  /* 0x000000ffff02c224 */ /* 0x004fe200000e061f */
[----:B---3--:R-:W-:Y:S07]  /*4440*/  @!P2 BRA `(.L_x_76) ;  /* 0x0000005000b8a947 */ /* 0x008fee0003800000 */
.L_x_167:
[----:B------:R-:W-:Y:S01]  /*4450*/  @!P4 R2UR UR8, R2 ;  /* 0x000000000208c2ca */ /* 0x000fe200000e0000 */
[----:B------:R-:W-:Y:S01]  /*4460*/  VOTEU.ALL UP1, P4 ;  /* 0x0000000000ff7886 */ /* 0x000fe20002020000 */
[----:B------:R-:W-:Y:S01]  /*4470*/  @!P4 R2UR UR9, R8 ;  /* 0x000000000809c2ca */ /* 0x000fe200000e0000 */
[----:B-1----:R-:W-:Y:S01]  /*4480*/  @!P4 IMAD.MOV.U32 R0, RZ, RZ, 0x2000 ;  /* 0x00002000ff00c424 */ /* 0x002fe200078e00ff */
[----:B------:R-:W-:Y:S01]  /*4490*/  UMOV UR10, 0x0 ;  /* 0x00000000000a7882 */ /* 0x000fe20000000000 */
[----:B------:R-:W-:Y:S01]  /*44a0*/  UMOV UR11, 0x10000000 ;  /* 0x10000000000b7882 */ /* 0x000fe20000000000 */
[----:B------:R-:W-:Y:S01]  /*44b0*/  @!UP1 UIADD3 UR32, UPT, UPT, UR7, 0x200, URZ ;  /* 0x0000020007209890 */ /* 0x000fe2000fffe0ff */
[----:B------:R-:W-:Y:S06]  /*44c0*/  VOTEU.ALL UP1, P4 ;  /* 0x0000000000ff7886 */ /* 0x000fec0002020000 */
[----:B------:R-:W-:Y:S01]  /*44d0*/  IMAD.U32 R9, RZ, RZ, UR8 ;  /* 0x00000008ff097e24 */ /* 0x000fe2000f8e00ff */
[----:B------:R-:W-:Y:S01]  /*44e0*/  UPRMT UR8, UR37, 0x654, UR33 ;  /* 0x0000065425087896 */ /* 0x000fe20008000021 */
[----:B------:R-:W-:Y:S03]  /*44f0*/  IMAD.U32 R8, RZ, RZ, UR9 ;  /* 0x00000009ff087e24 */ /* 0x000fe6000f8e00ff */
[----:B------:R-:W-:Y:S02]  /*4500*/  @!P4 R2UR UR15, R9 ;  /* 0x00000000090fc2ca */ /* 0x000fe400000e0000 */
[----:B------:R-:W-:Y:S02]  /*4510*/  @!P4 R2UR UR14, R8 ;  /* 0x00000000080ec2ca */ /* 0x000fe400000e0000 */
[----:B------:R-:W-:Y:S05]  /*4520*/  @!P4 IADD3 R8, P0, PT, R30, 0x580, RZ ;  /* 0x000005801e08c810 */ /* 0x000fea0007f1e0ff */
[----:B------:R-:W-:Y:S06]  /*4530*/  @!P4 IMAD.X R2, RZ, RZ, R31, P0 ;  /* 0x000000ffff02c224 */ /* 0x000fec00000e061f */
[----:B------:R1:W-:Y:S01]  /*4540*/  @!UP1 UTMALDG.3D [UR32], [UR14], desc[UR10] ;  /* 0x00000a200e0095b4 */ /* 0x0003e20008011000 */
[----:B------:R1:W-:Y:S01]  /*4550*/  @!P4 SYNCS.ARRIVE.TRANS64.RED.A0TR RZ, [UR7+0x60], R0 ;  /* 0x00006000ffffc9a7 */ /* 0x0003e20008300407 */
[----:B------:R-:W-:Y:S01]  /*4560*/  SYNCS.ARRIVE.TRANS64.RED.A1T0 RZ, [UR8], RZ ;  /* 0x000000ffffff79a7 */ /* 0x000fe20008100408 */
[----:B------:R-:W2:Y:S02]  /*4570*/  SYNCS.PHASECHK.TRANS64.TRYWAIT P2, [UR7+0x88], R14 ;  /* 0x0000880eff0075a7 */ /* 0x000ea40008041107 */
[----:B-12---:R-:W-:Y:S05]  /*4580*/  @!P2 BRA `(.L_x_77) ;  /* 0x000000500080a947 */ /* 0x006fea0003800000 */
.L_x_169:
[----:B------:R-:W-:Y:S01]  /*4590*/  @!P4 R2UR UR8, R2 ;  /* 0x000000000208c2ca */ /* 0x000fe200000e0000 */
[----:B------:R-:W-:Y:S01]  /*45a0*/  VOTEU.ALL UP1, P4 ;  /* 0x0000000000ff7886 */ /* 0x000fe20002020000 */
[----:B------:R-:W-:Y:S01]  /*45b0*/  @!P4 R2UR UR9, R8 ;  /* 0x000000000809c2ca */ /* 0x000fe200000e0000 */
[----:B-1----:R-:W-:Y:S01]  /*45c0*/  @!P4 IMAD.MOV.U32 R0, RZ, RZ, 0x2000 ;  /* 0x00002000ff00c424 */ /* 0x002fe200078e00ff */
[----:B------:R-:W-:Y:S01]  /*45d0*/  UMOV UR10, 0x0 ;  /* 0x00000000000a7882 */ /* 0x000fe20000000000 */
[----:B------:R-:W-:Y:S01]  /*45e0*/  UMOV UR11, 0x10000000 ;  /* 0x10000000000b7882 */ /* 0x000fe20000000000 */
[----:B------:R-:W-:Y:S02]  /*45f0*/  @!UP1 UIADD3 UR26, UPT, UPT, UR34, 0x20, URZ ;  /* 0x00000020221a9890 */ /* 0x000fe4000fffe0ff */
[----:B------:R-:W-:Y:S01]  /*4600*/  @!UP1 UIADD3 UR24, UPT, UPT, UR7, 0x2200, URZ ;  /* 0x0000220007189890 */ /* 0x000fe2000fffe0ff */
[----:B------:R-:W-:Y:S01]  /*4610*/  VOTEU.ALL UP1, P4 ;  /* 0x0000000000ff7886 */ /* 0x000fe20002020000 */
[----:B------:R-:W-:Y:S01]  /*4620*/  UMOV UR27, UR35 ;  /* 0x00000023001b7c82 */ /* 0x000fe20008000000 */
[----:B------:R-:W-:Y:S02]  /*4630*/  UMOV UR28, UR36 ;  /* 0x00000024001c7c82 */ /* 0x000fe40008000000 */
        /* <DEDUP_REMOVED lines=12> */
.L_x_171:
[----:B------:R-:W2:Y:S01]  /*4700*/  LDC.64 R12, c[0x0][0xb18] ;  /* 0x0002c600ff0c7b82 */ /* 0x000ea20000000a00 */
[----:B------:R-:W-:Y:S01]  /*4710*/  @!P4 R2UR UR8, R2 ;  /* 0x000000000208c2ca */ /* 0x000fe200000e0000 */
[----:B------:R-:W-:Y:S01]  /*4720*/  VOTEU.ALL UP1, P4 ;  /* 0x0000000000ff7886 */ /* 0x000fe20002020000 */
[----:B------:R-:W-:Y:S01]  /*4730*/  @!P4 R2UR UR9, R8 ;  /* 0x000000000809c2ca */ /* 0x000fe200000e0000 */
[----:B-1----:R-:W-:Y:S01]  /*4740*/  @!P4 IMAD.MOV.U32 R0, RZ, RZ, 0x2000 ;  /* 0x00002000ff00c424 */ /* 0x002fe200078e00ff */
[----:B------:R-:W-:Y:S03]  /*4750*/  UMOV UR10, 0x0 ;  /* 0x00000000000a7882 */ /* 0x000fe60000000000 */
[----:B------:R-:W1:Y:S01]  /*4760*/  @!P1 LDC R2, c[0x0][0xb0c] ;  /* 0x0002c300ff029b82 */ /* 0x000e620000000800 */
[----:B------:R-:W-:Y:S01]  /*4770*/  @!UP1 UIADD3 UR18, UPT, UPT, UR34, 0x40, URZ ;  /* 0x0000004022129890 */ /* 0x000fe2000fffe0ff */
[----:B------:R-:W-:Y:S01]  /*4780*/  @P3 SHF.R.U32.HI R26, RZ, 0x10, R21 ;  /* 0x00000010ff1a3819 */ /* 0x000fe20000011615 */
[----:B------:R-:W-:Y:S01]  /*4790*/  @!UP1 UIADD3 UR16, UPT, UPT, UR7, 0x4200, URZ ;  /* 0x0000420007109890 */ /* 0x000fe2000fffe0ff */
[----:B------:R-:W-:Y:S01]  /*47a0*/  VIADD R28, R28, 0x1 ;  /* 0x000000011c1c7836 */ /* 0x000fe20000000000 */
[----:B------:R-:W-:Y:S01]  /*47b0*/  VOTEU.ALL UP1, P4 ;  /* 0x0000000000ff7886 */ /* 0x000fe20002020000 */
[----:B------:R-:W-:Y:S01]  /*47c0*/  UMOV UR11, 0x10000000 ;  /* 0x10000000000b7882 */ /* 0x000fe20000000000 */
[----:B------:R-:W-:Y:S01]  /*47d0*/  UMOV UR19, UR35 ;  /* 0x0000002300137c82 */ /* 0x000fe20008000000 */
[----:B------:R-:W-:Y:S01]  /*47e0*/  IMAD.U32 R9, RZ, RZ, UR8 ;  /* 0x00000008ff097e24 */ /* 0x000fe2000f8e00ff */
[----:B------:R-:W-:Y:S01]  /*47f0*/  UMOV UR20, UR36 ;  /* 0x0000002400147c82 */ /* 0x000fe20008000000 */
[----:B------:R-:W-:Y:S01]  /*4800*/  IMAD.U32 R8, RZ, RZ, UR9 ;  /* 0x00000009ff087e24 */ /* 0x000fe2000f8e00ff */
[----:B------:R-:W-:Y:S02]  /*4810*/  UPRMT UR8, UR37, 0x654, UR17 ;  /* 0x0000065425087896 */ /* 0x000fe40008000011 */
[----:B------:R-:W-:Y:S02]  /*4820*/  @!P4 R2UR UR15, R9 ;  /* 0x00000000090fc2ca */ /* 0x000fe400000e0000 */
[----:B------:R-:W-:Y:S02]  /*4830*/  @!P4 R2UR UR14, R8 ;  /* 0x00000000080ec2ca */ /* 0x000fe400000e0000 */
[----:B------:R-:W3:Y:S11]  /*4840*/  LDC.64 R8, c[0x0][0xb10] ;  /* 0x0002c400ff087b82 */ /* 0x000ef60000000a00 */
[----:B------:R1:W-:Y:S01]  /*4850*/  @!UP1 UTMALDG.3D [UR16], [UR14], desc[UR10] ;  /* 0x00000a100e0095b4 */ /* 0x0003e20008011000 */
[----:B------:R5:W-:Y:S01]  /*4860*/  @!P4 SYNCS.ARRIVE.TRANS64.RED.A0TR RZ, [UR7+0x70], R0 ;  /* 0x00007000ffffc9a7 */ /* 0x000be20008300407 */
[C---:B---3--:R-:W-:Y:S01]  /*4870*/  @!P1 IMAD.HI.U32 R8, R11.reuse, R8, RZ ;  /* 0x000000080b089227 */ /* 0x048fe200078e00ff */
[----:B--2---:R-:W-:Y:S02]  /*4880*/  @!P1 ISETP.NE.AND P0, PT, R12, 0x1, PT ;  /* 0x000000010c00980c */ /* 0x004fe40003f05270 */
[----:B-1----:R-:W-:Y:S01]  /*4890*/  @!P1 ISETP.NE.AND P2, PT, R2, 0x1, PT ;  /* 0x000000010200980c */ /* 0x002fe20003f45270 */
[----:B------:R-:W-:Y:S01]  /*48a0*/  SYNCS.ARRIVE.TRANS64.RED.A1T0 RZ, [UR8], RZ ;  /* 0x000000ffffff79a7 */ /* 0x000fe20008100408 */
[C---:B------:R-:W-:Y:S01]  /*48b0*/  @!P1 IMAD.HI.U32 R13, R10.reuse, R13, RZ ;  /* 0x0000000d0a0d9227 */ /* 0x040fe200078e00ff */
[----:B------:R-:W-:Y:S04]  /*48c0*/  @!P1 SHF.R.U32.HI R8, RZ, R9, R8 ;  /* 0x00000009ff089219 */ /* 0x000fe80000011608 */
[----:B------:R-:W-:Y:S01]  /*48d0*/  @!P1 SEL R8, R11, R8, !P2 ;  /* 0x000000080b089207 */ /* 0x000fe20005000000 */
[----:B------:R-:W1:Y:S01]  /*48e0*/  SYNCS.PHASECHK.TRANS64.TRYWAIT P5, [UR7+0x98], R14 ;  /* 0x0000980eff0075a7 */ /* 0x000e6200080a1107 */
[----:B-----5:R-:W2:Y:S02]  /*48f0*/  @!P1 LDC R0, c[0x0][0xb20] ;  /* 0x0002c800ff009b82 */ /* 0x020ea40000000800 */
[----:B--2---:R-:W-:Y:S04]  /*4900*/  @!P1 SHF.R.U32.HI R0, RZ, R0, R13 ;  /* 0x00000000ff009219 */ /* 0x004fe8000001160d */
[----:B------:R-:W-:Y:S05]  /*4910*/  @!P1 SEL R9, R10, R0, !P0 ;  /* 0x000000000a099207 */ /* 0x000fea0004000000 */
[----:B------:R-:W-:Y:S02]  /*4920*/  @!P1 IMAD.IADD R0, R9, 0x1, -R8 ;  /* 0x0000000109009824 */ /* 0x000fe400078e0a08 */
[----:B------:R-:W-:Y:S02]  /*4930*/  @!P1 IMAD.IADD R8, R8, 0x1, -R9 ;  /* 0x0000000108089824 */ /* 0x000fe400078e0a09 */
[----:B------:R-:W-:Y:S02]  /*4940*/  @!P1 IMAD R11, R0, R2, R11 ;  /* 0x00000002000b9224 */ /* 0x000fe400078e020b */
[----:B------:R-:W-:Y:S01]  /*4950*/  @!P1 IMAD R10, R8, R12, R10 ;  /* 0x0000000c080a9224 */ /* 0x000fe200078e020a */
[----:B-1----:R-:W-:Y:S06]  /*4960*/  @!P5 BRA `(.L_x_79) ;  /* 0x0000004c00b8d947 */ /* 0x002fec0003800000 */
.L_x_173:
[----:B------:R-:W-:Y:S01]  /*4970*/  @!P4 IADD3 R2, P0, PT, R30, 0x580, RZ ;  /* 0x000005801e02c810 */ /* 0x000fe20007f1e0ff */
[----:B------:R-:W-:Y:S01]  /*4980*/  VOTEU.ALL UP1, P4 ;  /* 0x0000000000ff7886 */ /* 0x000fe20002020000 */
[----:B------:R-:W-:Y:S01]  /*4990*/  UMOV UR18, 0x0 ;  /* 0x0000000000127882 */ /* 0x000fe20000000000 */
[----:B------:R-:W-:Y:S01]  /*49a0*/  UMOV UR19, 0x10000000 ;  /* 0x1000000000137882 */ /* 0x000fe20000000000 */
[----:B------:R-:W-:Y:S01]  /*49b0*/  @!P4 R2UR UR9, R2 ;  /* 0x000000000209c2ca */ /* 0x000fe200000e0000 */
[----:B-1----:R-:W-:Y:S01]  /*49c0*/  @!P4 IMAD.X R0, RZ, RZ, R31, P0 ;  /* 0x000000ffff00c224 */ /* 0x002fe200000e061f */
[----:B------:R-:W-:Y:S01]  /*49d0*/  @!UP1 UIADD3 UR10, UPT, UPT, UR34, 0x60, URZ ;  /* 0x00000060220a9890 */ /* 0x000fe2000fffe0ff */
[----:B------:R-:W-:Y:S01]  /*49e0*/  ISETP.NE.AND P0, PT, R28, 0x2, PT ;  /* 0x000000021c00780c */ /* 0x000fe20003f05270 */
[----:B------:R-:W-:Y:S01]  /*49f0*/  UMOV UR11, UR35 ;  /* 0x00000023000b7c82 */ /* 0x000fe20008000000 */
[----:B------:R-:W-:Y:S01]  /*4a00*/  UMOV UR12, UR36 ;  /* 0x00000024000c7c82 */ /* 0x000fe20008000000 */
[----:B------:R-:W-:Y:S01]  /*4a10*/  @!P4 R2UR UR8, R0 ;  /* 0x000000000008c2ca */ /* 0x000fe200000e0000 */
[----:B------:R-:W-:Y:S01]  /*4a20*/  IMAD.IADD R14, R10, 0x1, R86 ;  /* 0x000000010a0e7824 */ /* 0x000fe200078e0256 */
[----:B------:R-:W-:Y:S01]  /*4a30*/  @P3 R2UR UR36, R26 ;  /* 0x000000001a2432ca */ /* 0x000fe200000e0000 */
[----:B------:R-:W-:Y:S01]  /*4a40*/  IMAD.IADD R15, R11, 0x1, R87 ;  /* 0x000000010b0f7824 */ /* 0x000fe200078e0257 */
[----:B------:R-:W-:Y:S02]  /*4a50*/  SEL R0, RZ, 0x1, P0 ;  /* 0x00000001ff007807 */ /* 0x000fe40000000000 */
[----:B------:R-:W-:Y:S01]  /*4a60*/  LOP3.LUT R29, R29, 0x1, RZ, 0x3c, !PT ;  /* 0x000000011d1d7812 */ /* 0x000fe200078e3cff */
[----:B------:R-:W-:Y:S01]  /*4a70*/  IMAD.U32 R8, RZ, RZ, UR9 ;  /* 0x00000009ff087e24 */ /* 0x000fe2000f8e00ff */
[----:B------:R-:W-:Y:S01]  /*4a80*/  @!UP1 UIADD3 UR9, UPT, UPT, UR7, 0x78, URZ ;  /* 0x0000007807099890 */ /* 0x000fe2000fffe0ff */
[----:B------:R-:W-:Y:S02]  /*4a90*/  LOP3.LUT R27, R27, R0, RZ, 0x3c, !PT ;  /* 0x000000001b1b7212 */ /* 0x000fe400078e3cff */
[----:B------:R-:W-:Y:S02]  /*4aa0*/  SEL R28, R28, RZ, P0 ;  /* 0x000000ff1c1c7207 */ /* 0x000fe40000000000 */
[----:B------:R-:W-:Y:S01]  /*4ab0*/  IMAD.U32 R9, RZ, RZ, UR8 ;  /* 0x00000008ff097e24 */ /* 0x000fe2000f8e00ff */
[----:B------:R-:W-:Y:S01]  /*4ac0*/  @!P4 R2UR UR14, R8 ;  /* 0x00000000080ec2ca */ /* 0x000fe200000e0000 */
[----:B------:R-:W-:Y:S01]  /*4ad0*/  @!UP1 UIADD3 UR8, UPT, UPT, UR7, 0x6200, URZ ;  /* 0x0000620007089890 */ /* 0x000fe2000fffe0ff */
[----:B------:R-:W-:Y:S02]  /*4ae0*/  VOTEU.ALL UP1, P4 ;  /* 0x0000000000ff7886 */ /* 0x000fe40002020000 */
[----:B------:R-:W-:Y:S11]  /*4af0*/  @!P4 R2UR UR15, R9 ;  /* 0x00000000090fc2ca */ /* 0x000ff600000e0000 */
[----:B------:R-:W-:Y:S02]  /*4b00*/  @!UPT UIADD3 URZ, UPT, UPT, URZ, URZ, URZ ;  /* 0x000000fffffff290 */ /* 0x000fe4000fffe0ff */
[----:B------:R2:W-:Y:S01]  /*4b10*/  @!UP1 UTMALDG.3D [UR8], [UR14], desc[UR18] ;  /* 0x000012080e0095b4 */ /* 0x0005e20008011000 */
[----:B------:R2:W-:Y:S01]  /*4b20*/  @!P4 SYNCS.ARRIVE.TRANS64.RED.A0TR RZ, [UR7+0x78], R25 ;  /* 0x00007819ffffc9a7 */ /* 0x0005e20008300407 */
[----:B------:R-:W-:Y:S01]  /*4b30*/  UPLOP3.LUT UP1, UPT, UPT, UPT, UPT, 0x80, 0x8 ;  /* 0x000000000008789c */ /* 0x000fe20003f2f070 */
[----:B------:R-:W-:Y:S01]  /*4b40*/  SYNCS.ARRIVE.TRANS64.RED.A1T0 RZ, [UR13], RZ ;  /* 0x000000ffffff79a7 */ /* 0x000fe2000810040d */
[----:B------:R-:W-:Y:S09]  /*4b50*/  @P3 BRA `(.L_x_80) ;  /* 0xfffffff000a03947 */ /* 0x000ff2000383ffff */
[----:B------:R-:W-:-:S04]  /*4b60*/  SHF.L.U32 R2, R29, 0x1f, RZ ;  /* 0x0000001f1d027819 */ /* 0x000fc800000006ff */
[----:B------:R-:W1:Y:S02]  /*4b70*/  SYNCS.PHASECHK.TRANS64.TRYWAIT P0, [UR7+0x80], R2 ;  /* 0x00008002ff0075a7 */ /* 0x000e640008001107 */
[----:B-1----:R-:W-:Y:S05]  /*4b80*/  @!P0 BRA `(.L_x_81) ;  /* 0x0000004c00488947 */ /* 0x002fea0003800000 */
.L_x_175:
[----:B------:R-:W3:Y:S02]  /*4b90*/  SYNCS.PHASECHK.TRANS64.TRYWAIT P0, [UR7+0x88], R2 ;  /* 0x00008802ff0075a7 */ /* 0x000ee40008001107 */
[----:B---3--:R-:W-:Y:S05]  /*4ba0*/  @!P0 BRA `(.L_x_82) ;  /* 0x0000004c00588947 */ /* 0x008fea0003800000 */
.L_x_177:
[----:B------:R-:W3:Y:S02]  /*4bb0*/  SYNCS.PHASECHK.TRANS64.TRYWAIT P0, [UR7+0x90], R2 ;  /* 0x00009002ff0075a7 */ /* 0x000ee40008001107 */
[----:B---3--:R-:W-:Y:S05]  /*4bc0*/  @!P0 BRA `(.L_x_83) ;  /* 0x0000004c00688947 */ /* 0x008fea0003800000 */
.L_x_179:
[----:B-1----:R-:W-:-:S07]  /*4bd0*/  MOV R0, UR7 ;  /* 0x0000000700007c02 */ /* 0x002fce0008000f00 */
.L_x_84:
[----:B-1----:R-:W-:-:S04]  /*4be0*/  SHF.L.U32 R2, R29, 0x1f, RZ ;  /* 0x0000001f1d027819 */ /* 0x002fc800000006ff */
[----:B------:R1:W3:Y:S03]  /*4bf0*/  SYNCS.PHASECHK.TRANS64.TRYWAIT P0, [R0+URZ+0x98], R2 ;  /* 0x00009802000075a7 */ /* 0x0002e600080011ff */
[----:B---3--:R-:W-:Y:S05]  /*4c00*/  @!P0 NANOSLEEP.SYNCS 0x989680 ;  /* 0x009896800000895d */ /* 0x008fea0003900000 */
[----:B------:R-:W3:Y:S02]  /*4c10*/  @!P0 SYNCS.PHASECHK.TRANS64 P0, [R0+URZ+0x98], R2 ;  /* 0x00009802000085a7 */ /* 0x000ee400080010ff */
[----:B--23--:R-:W-:Y:S05]  /*4c20*/  @P0 EXIT ;  /* 0x000000000000094d */ /* 0x00cfea0003800000 */
[----:B------:R-:W-:Y:S05]  /*4c30*/  BRA `(.L_x_84) ;  /* 0xfffffffc00e87947 */ /* 0x000fea000383ffff */
.L_x_69:
[----:B------:R-:W-:-:S06]  /*4c40*/  UISETP.GE.AND UP1, UPT, UR8, 0x4, UPT ;  /* 0x000000040800788c */ /* 0x000fcc000bf26270 */
[----:B------:R-:W-:-:S13]  /*4c50*/  PLOP3.LUT P0, PT, PT, PT, UP1, 0x80, 0x8 ;  /* 0x000000000008781c */ /* 0x000fda0003f0f018 */
[----:B------:R-:W-:Y:S05]  /*4c60*/  @!P0 EXIT ;  /* 0x000000000000894d */ /* 0x000fea0003800000 */
[----:B------:R-:W-:Y:S01]  /*4c70*/  BAR.SYNC.DEFER_BLOCKING 0x6, 0xa0 ;  /* 0x0182800000007b1d */ /* 0x000fe20000010000 */
[C---:B------:R-:W-:Y:S01]  /*4c80*/  IMAD.SHL.U32 R2, R101.reuse, 0x20, RZ ;  /* 0x0000002065027824 */ /* 0x040fe200078e00ff */
[C---:B------:R-:W-:Y:S01]  /*4c90*/  SHF.L.U32 R46, R101.reuse, 0x10, RZ ;  /* 0x00000010652e7819 */ /* 0x040fe200000006ff */
[C---:B------:R-:W-:Y:S01]  /*4ca0*/  IMAD.SHL.U32 R100, R101.reuse, 0x4, RZ ;  /* 0x0000000465647824 */ /* 0x040fe200078e00ff */
[C---:B------:R-:W-:Y:S01]  /*4cb0*/  LOP3.LUT R102, R101.reuse, 0x60, RZ, 0xc0, !PT ;  /* 0x0000006065667812 */ /* 0x040fe200078ec0ff */
[----:B------:R-:W-:Y:S01]  /*4cc0*/  HFMA2 R97, -RZ, RZ, 0, 5.9604644775390625e-08 ;  /* 0x00000001ff617431 */ /* 0x000fe200000001ff */
[----:B------:R-:W-:Y:S02]  /*4cd0*/  UMOV UR48, 0x400 ;  /* 0x0000040000307882 */ /* 0x000fe40000000000 */
[----:B------:R-:W1:Y:S01]  /*4ce0*/  LDC R91, c[0x0][0x370] ;  /* 0x0000dc00ff5b7b82 */ /* 0x000e620000000800 */
[----:B------:R-:W-:Y:S01]  /*4cf0*/  ULEA UR48, UR37, UR48, 0x18 ;  /* 0x0000003025307291 */ /* 0x000fe2000f8ec0ff */
[----:B------:R-:W-:Y:S01]  /*4d00*/  LOP3.LUT R3, R2, 0xc0, RZ, 0xc0, !PT ;  /* 0x000000c002037812 */ /* 0x000fe200078ec0ff */
[----:B------:R-:W-:Y:S01]  /*4d10*/  HFMA2 R95, -RZ, RZ, 0, 0 ;  /* 0x00000000ff5f7431 */ /* 0x000fe200000001ff */
[----:B------:R-:W-:Y:S01]  /*4d20*/  LOP3.LUT R99, R101, 0x2, RZ, 0xc0, !PT ;  /* 0x0000000265637812 */ /* 0x000fe200078ec0ff */
[----:B------:R-:W-:Y:S01]  /*4d30*/  UIADD3 UR4, UPT, UPT, UR48, 0x200, URZ ;  /* 0x0000020030047890 */ /* 0x000fe2000fffe0ff */
[----:B------:R-:W-:Y:S01]  /*4d40*/  LOP3.LUT R100, R3, 0x18, R100, 0xf8, !PT ;  /* 0x0000001803647812 */ /* 0x000fe200078ef864 */
[----:B------:R-:W-:Y:S01]  /*4d50*/  IMAD.MOV.U32 R45, RZ, RZ, RZ ;  /* 0x000000ffff2d7224 */ /* 0x000fe200078e00ff */
[----:B------:R-:W2:Y:S01]  /*4d60*/  LDC R42, c[0x0][0xb0c] ;  /* 0x0002c300ff2a7b82 */ /* 0x000ea20000000800 */
[----:B------:R-:W-:Y:S01]  /*4d70*/  LOP3.LUT R46, R46, 0x600000, RZ, 0xc0, !PT ;  /* 0x006000002e2e7812 */ /* 0x000fe200078ec0ff */
[----:B------:R-:W-:Y:S01]  /*4d80*/  IMAD.MOV.U32 R105, RZ, RZ, RZ ;  /* 0x000000ffff697224 */ /* 0x000fe200078e00ff */
[----:B------:R-:W-:Y:S01]  /*4d90*/  LOP3.LUT R100, R100, 0xf20, R2, 0xf8, !PT ;  /* 0x00000f2064647812 */ /* 0x000fe200078ef802 */
[----:B------:R-:W-:Y:S01]  /*4da0*/  IMAD.U32 R93, RZ, RZ, UR4 ;  /* 0x00000004ff5d7e24 */ /* 0x000fe2000f8e00ff */
[----:B------:R-:W-:Y:S01]  /*4db0*/  LOP3.LUT R101, R101, 0x4, RZ, 0xc0, !PT ;  /* 0x0000000465657812 */ /* 0x000fe200078ec0ff */
[----:B------:R-:W4:Y:S01]  /*4dc0*/  LDCU.64 UR52, c[0x0][0x348] ;  /* 0x00006900ff3477ac */ /* 0x000f220008000a00 */
[----:B------:R-:W-:Y:S01]  /*4dd0*/  MOV R96, RZ ;  /* 0x000000ff00607202 */ /* 0x000fe20000000f00 */
[----:B------:R-:W1:Y:S01]  /*4de0*/  LDC R89, c[0x0][0xb20] ;  /* 0x0002c800ff597b82 */ /* 0x000e620000000800 */
[----:B------:R-:W3:Y:S01]  /*4df0*/  LDS R0, [UR48+0x160] ;  /* 0x00016030ff007984 */ /* 0x000ee20008000800 */
[----:B------:R-:W-:Y:S01]  /*4e00*/  IMAD R100, R100, 0x2, R93 ;  /* 0x0000000264647824 */ /* 0x000fe200078e025d */
[----:B------:R-:W1:Y:S03]  /*4e10*/  LDCU.64 UR38, c[0x0][0x888] ;  /* 0x00011100ff2677ac */ /* 0x000e660008000a00 */
[--C-:B------:R-:W-:Y:S01]  /*4e20*/  IMAD R99, R99, -0x10, R100.reuse ;  /* 0xfffffff063637824 */ /* 0x100fe200078e0264 */
[----:B------:R-:W1:Y:S01]  /*4e30*/  LDCU.64 UR44, c[0x0][0x890] ;  /* 0x00011200ff2c77ac */ /* 0x000e620008000a00 */
[----:B------:R-:W1:Y:S01]  /*4e40*/  LDC R41, c[0x0][0xb30] ;  /* 0x0002cc00ff297b82 */ /* 0x000e620000000800 */
[----:B------:R-:W-:Y:S01]  /*4e50*/  IMAD R98, R101, -0x10, R100 ;  /* 0xfffffff065627824 */ /* 0x000fe200078e0264 */
[----:B------:R-:W-:Y:S01]  /*4e60*/  UMOV UR49, URZ ;  /* 0x000000ff00317c82 */ /* 0x000fe20008000000 */
[----:B------:R-:W-:-:S05]  /*4e70*/  UMOV UR51, URZ ;  /* 0x000000ff00337c82 */ /* 0x000fca0008000000 */
[----:B------:R-:W1:Y:S08]  /*4e80*/  LDC.64 R84, c[0x0][0xb10] ;  /* 0x0002c400ff547b82 */ /* 0x000e700000000a00 */
[----:B------:R-:W1:Y:S08]  /*4e90*/  LDC.64 R38, c[0x0][0xb18] ;  /* 0x0002c600ff267b82 */ /* 0x000e700000000a00 */
[----:B------:R-:W1:Y:S08]  /*4ea0*/  LDC.64 R36, c[0x0][0xb28] ;  /* 0x0002ca00ff247b82 */ /* 0x000e700000000a00 */
[----:B------:R-:W1:Y:S01]  /*4eb0*/  LDC.64 R82, c[0x0][0x8b0] ;  /* 0x00022c00ff527b82 */ /* 0x000e620000000a00 */
[----:B---3--:R-:W-:-:S07]  /*4ec0*/  IMAD.IADD R46, R0, 0x1, R46 ;  /* 0x00000001002e7824 */ /* 0x008fce00078e022e */
[----:B------:R-:W3:Y:S08]  /*4ed0*/  LDC.64 R80, c[0x0][0x8a8] ;  /* 0x00022a00ff507b82 */ /* 0x000ef00000000a00 */
[----:B--2-4-:R-:W1:Y:S02]  /*4ee0*/  LDC R90, c[0x0][0x374] ;  /* 0x0000dd00ff5a7b82 */ /* 0x014e640000000800 */
.L_x_128:
[----:B------:R-:W-:Y:S02]  /*4ef0*/  LEA R0, R105, UR48, 0x3 ;  /* 0x0000003069007c11 */ /* 0x000fe4000f8e18ff */
[----:B------:R-:W-:Y:S02]  /*4f00*/  SHF.L.U32 R2, R95, 0x1f, RZ ;  /* 0x0000001f5f027819 */ /* 0x000fe400000006ff */
[----:B-1----:R-:W-:Y:S02]  /*4f10*/  LEA R16, R105, UR48, 0x4 ;  /* 0x0000003069107c11 */ /* 0x002fe4000f8e20ff */
[----:B------:R-:W2:Y:S02]  /*4f20*/  SYNCS.PHASECHK.TRANS64.TRYWAIT P0, [R0+URZ+0xb0], R2 ;  /* 0x0000b002000075a7 */ /* 0x000ea400080011ff */
[----:B--23--:R-:W-:Y:S05]  /*4f30*/  @!P0 BRA `(.L_x_85) ;  /* 0x0000004800a48947 */ /* 0x00cfea0003800000 */
.L_x_180:
[----:B------:R-:W4:Y:S01]  /*4f40*/  LDC.64 R10, c[0x0][0xb10] ;  /* 0x0002c400ff0a7b82 */ /* 0x000f220000000a00 */
[----:B------:R-:W3:Y:S01]  /*4f50*/  LDS.128 R16, [R16+0x140] ;  /* 0x0001400010107984 */ /* 0x000ee20000000c00 */
[----:B-1----:R-:W-:Y:S01]  /*4f60*/  ISETP.NE.AND P1, PT, R41, 0x1, PT ;  /* 0x000000012900780c */ /* 0x002fe20003f25270 */
[----:B--2---:R-:W-:Y:S01]  /*4f70*/  VIADD R0, R0, 0xc0 ;  /* 0x000000c000007836 */ /* 0x004fe20000000000 */
[----:B------:R-:W-:Y:S04]  /*4f80*/  ISETP.GE.AND P0, PT, R40, 0x1, PT ;  /* 0x000000012800780c */ /* 0x000fe80003f06270 */
[----:B------:R-:W1:Y:S01]  /*4f90*/  LDC.64 R8, c[0x0][0xb18] ;  /* 0x0002c600ff087b82 */ /* 0x000e620000000a00 */
[----:B------:R-:W-:Y:S01]  /*4fa0*/  PRMT R0, RZ, 0x654, R0 ;  /* 0x00000654ff007816 */ /* 0x000fe20000000000 */
[----:B------:R-:W-:Y:S01]  /*4fb0*/  @!PT LDS RZ, [RZ] ;  /* 0x00000000fffff984 */ /* 0x000fe20000000800 */
[----:B------:R-:W-:Y:S01]  /*4fc0*/  @!PT LDS RZ, [RZ] ;  /* 0x00000000fffff984 */ /* 0x000fe20000000800 */
[----:B------:R-:W-:Y:S01]  /*4fd0*/  @!PT LDS RZ, [RZ] ;  /* 0x00000000fffff984 */ /* 0x000fe20000000800 */
[----:B------:R-:W-:Y:S01]  /*4fe0*/  @!PT LDS RZ, [RZ] ;  /* 0x00000000fffff984 */ /* 0x000fe20000000800 */
[----:B------:R2:W-:Y:S06]  /*4ff0*/  MEMBAR.ALL.CTA ;  /* 0x0000000000007992 */ /* 0x0005ec0000008000 */
[----:B--2---:R-:W2:Y:S01]  /*5000*/  FENCE.VIEW.ASYNC.S ;  /* 0x00000000000073c6 */ /* 0x004ea20000000000 */
[----:B------:R-:W1:Y:S08]  /*5010*/  @!P1 LDC R12, c[0x0][0xb20] ;  /* 0x0002c800ff0c9b82 */ /* 0x000e700000000800 */
[----:B------:R-:W1:Y:S01]  /*5020*/  @!P1 LDC R7, c[0x0][0xb0c] ;  /* 0x0002c300ff079b82 */ /* 0x000e620000000800 */
[----:B--2---:R2:W-:Y:S01]  /*5030*/  SYNCS.ARRIVE.TRANS64.RED.A1T0 RZ, [R0+URZ], RZ ;  /* 0x000000ff00ff79a7 */ /* 0x0045e200081004ff */
[----:B---3--:R-:W-:Y:S04]  /*5040*/  LOP3.LUT P4, RZ, R18, 0x1, RZ, 0xc0, !PT ;  /* 0x0000000112ff7812 */ /* 0x008fe8000788c0ff */
[----:B------:R-:W-:Y:S09]  /*5050*/  P2R R103, PR, RZ, 0x10 ;  /* 0x00000010ff677803 */ /* 0x000ff20000000000 */
[----:B------:R-:W-:Y:S02]  /*5060*/  @P4 MOV R44, R16 ;  /* 0x00000010002c4202 */ /* 0x000fe40000000f00 */
[----:B------:R-:W-:Y:S01]  /*5070*/  @P4 LOP3.LUT R43, R17, 0xffff, RZ, 0xc0, !PT ;  /* 0x0000ffff112b4812 */ /* 0x000fe200078ec0ff */
[----:B--2-4-:R-:W-:Y:S06]  /*5080*/  @!P0 BRA `(.L_x_86) ;  /* 0x0000000000a48947 */ /* 0x014fec0003800000 */
[----:B------:R-:W-:Y:S01]  /*5090*/  IMAD.HI.U32 R0, R90, R39, RZ ;  /* 0x000000275a007227 */ /* 0x000fe200078e00ff */
[----:B------:R-:W-:Y:S02]  /*50a0*/  ISETP.NE.AND P0, PT, R38, 0x1, PT ;  /* 0x000000012600780c */ /* 0x000fe40003f05270 */
[----:B------:R-:W-:Y:S01]  /*50b0*/  ISETP.NE.AND P2, PT, R40, 0x1, PT ;  /* 0x000000012800780c */ /* 0x000fe20003f45270 */
[----:B------:R-:W-:Y:S01]  /*50c0*/  IMAD.HI.U32 R4, R91, R84, RZ ;  /* 0x000000545b047227 */ /* 0x000fe200078e00ff */
[----:B------:R-:W-:Y:S02]  /*50d0*/  SHF.R.U32.HI R0, RZ, R89, R0 ;  /* 0x00000059ff007219 */ /* 0x000fe40000011600 */
[----:B------:R-:W-:Y:S01]  /*50e0*/  ISETP.NE.AND P3, PT, R42, 0x1, PT ;  /* 0x000000012a00780c */ /* 0x000fe20003f65270 */
[----:B------:R-:W-:Y:S01]  /*50f0*/  IMAD.HI.U32 R6, R43, R39, RZ ;  /* 0x000000272b067227 */ /* 0x000fe200078e00ff */
[-C--:B------:R-:W-:Y:S02]  /*5100*/  SHF.R.U32.HI R4, RZ, R85.reuse, R4 ;  /* 0x00000055ff047219 */ /* 0x080fe40000011604 */
[----:B------:R-:W-:Y:S01]  /*5110*/  SEL R0, R90, R0, !P0 ;  /* 0x000000005a007207 */ /* 0x000fe20004000000 */
[----:B------:R-:W-:Y:S01]  /*5120*/  IMAD.HI.U32 R5, R44, R84, RZ ;  /* 0x000000542c057227 */ /* 0x000fe200078e00ff */
[----:B------:R-:W-:Y:S03]  /*5130*/  SEL R4, R91, R4, !P3 ;  /* 0x000000045b047207 */ /* 0x000fe60005800000 */
[-C--:B------:R-:W-:Y:S01]  /*5140*/  IMAD.HI.U32 R3, R0, R36.reuse, RZ ;  /* 0x0000002400037227 */ /* 0x080fe200078e00ff */
[----:B------:R-:W-:Y:S03]  /*5150*/  SHF.R.U32.HI R5, RZ, R85, R5 ;  /* 0x00000055ff057219 */ /* 0x000fe60000011605 */
[----:B------:R-:W-:Y:S01]  /*5160*/  IMAD.HI.U32 R2, R4, R36, RZ ;  /* 0x0000002404027227 */ /* 0x000fe200078e00ff */
[----:B------:R-:W-:Y:S02]  /*5170*/  @P2 SHF.R.U32.HI R0, RZ, R37, R3 ;  /* 0x00000025ff002219 */ /* 0x000fe40000011603 */
[----:B------:R-:W-:Y:S02]  /*5180*/  SHF.R.U32.HI R3, RZ, R89, R6 ;  /* 0x00000059ff037219 */ /* 0x000fe40000011606 */
[----:B------:R-:W-:Y:S01]  /*5190*/  @P2 SHF.R.U32.HI R4, RZ, R37, R2 ;  /* 0x00000025ff042219 */ /* 0x000fe20000011602 */
[----:B------:R-:W-:Y:S01]  /*51a0*/  IMAD R0, R40, R0, RZ ;  /* 0x0000000028007224 */ /* 0x000fe200078e02ff */
[----:B------:R-:W-:Y:S02]  /*51b0*/  SEL R3, R43, R3, !P0 ;  /* 0x000000032b037207 */ /* 0x000fe40004000000 */
[----:B------:R-:W-:Y:S01]  /*51c0*/  SEL R2, R44, R5, !P3 ;  /* 0x000000052c027207 */ /* 0x000fe20005800000 */
[----:B------:R-:W-:Y:S01]  /*51d0*/  IMAD R5, R40, R4, RZ ;  /* 0x0000000428057224 */ /* 0x000fe200078e02ff */
[C---:B------:R-:W-:Y:S01]  /*51e0*/  ISETP.GE.AND P0, PT, R3.reuse, R0, PT ;  /* 0x000000000300720c */ /* 0x040fe20003f06270 */
[C---:B------:R-:W-:Y:S03]  /*51f0*/  IMAD.HI.U32 R0, R3.reuse, R36, RZ ;  /* 0x0000002403007227 */ /* 0x040fe600078e00ff */
[C---:B------:R-:W-:Y:S02]  /*5200*/  ISETP.GE.OR P0, PT, R2.reuse, R5, P0 ;  /* 0x000000050200720c */ /* 0x040fe40000706670 */
[----:B------:R-:W-:Y:S04]  /*5210*/  SHF.R.U32.HI R0, RZ, R37, R0 ;  /* 0x00000025ff007219 */ /* 0x000fe80000011600 */
[C---:B------:R-:W-:Y:S05]  /*5220*/  SEL R6, R3.reuse, R0, !P2 ;  /* 0x0000000003067207 */ /* 0x040fea0005000000 */
        /* <DEDUP_REMOVED lines=14> */
[----:B------:R-:W-:Y:S07]  /*5310*/  IMAD R43, R3, R38, R43 ;  /* 0x00000026032b7224 */ /* 0x000fee00078e022b */
.L_x_86:
[----:B-1----:R-:W-:Y:S01]  /*5320*/  @!P1 ISETP.NE.AND P0, PT, R8, 0x1, PT ;  /* 0x000000010800980c */ /* 0x002fe20003f05270 */
[----:B------:R-:W-:Y:S01]  /*5330*/  @!P1 IMAD.HI.U32 R2, R43, R9, RZ ;  /* 0x000000092b029227 */ /* 0x000fe200078e00ff */
[----:B------:R-:W-:Y:S01]  /*5340*/  R2UR UR42, R15 ;  /* 0x000000000f2a72ca */ /* 0x000fe200000e0000 */
[----:B------:R-:W-:Y:S01]  /*5350*/  BSSY.RECONVERGENT B6, `(.L_x_87) ;  /* 0x0000031000067945 */ /* 0x000fe20003800200 */
[----:B------:R-:W-:Y:S01]  /*5360*/  R2UR UR41, R14 ;  /* 0x000000000e2972ca */ /* 0x000fe200000e0000 */
[C---:B------:R-:W-:Y:S01]  /*5370*/  @!P1 IMAD.HI.U32 R0, R44.reuse, R10, RZ ;  /* 0x0000000a2c009227 */ /* 0x040fe200078e00ff */
[----:B------:R-:W-:Y:S02]  /*5380*/  @!P1 SHF.R.U32.HI R2, RZ, R12, R2 ;  /* 0x0000000cff029219 */ /* 0x000fe40000011602 */
[----:B------:R-:W-:Y:S01]  /*5390*/  @!P1 ISETP.NE.AND P2, PT, R7, 0x1, PT ;  /* 0x000000010700980c */ /* 0x000fe20003f45270 */
[----:B------:R-:W-:Y:S01]  /*53a0*/  VIADD R105, R105, 0x1 ;  /* 0x0000000169697836 */ /* 0x000fe20000000000 */
[----:B------:R-:W-:Y:S02]  /*53b0*/  @!P1 SEL R2, R43, R2, !P0 ;  /* 0x000000022b029207 */ /* 0x000fe40004000000 */
[----:B------:R-:W-:Y:S02]  /*53c0*/  @!P1 SHF.R.U32.HI R0, RZ, R11, R0 ;  /* 0x0000000bff009219 */ /* 0x000fe40000011600 */
[----:B------:R-:W-:Y:S01]  /*53d0*/  LOP3.LUT P0, RZ, R93, 0x1b0, RZ, 0xc0, !PT ;  /* 0x000001b05dff7812 */ /* 0x000fe2000780c0ff */
[----:B------:R-:W-:Y:S01]  /*53e0*/  USHF.L.U32 UR42, UR42, 0x7, URZ ;  /* 0x000000072a2a7899 */ /* 0x000fe200080006ff */
[----:B------:R-:W-:Y:S01]  /*53f0*/  @!P1 SEL R3, R44, R0, !P2 ;  /* 0x000000002c039207 */ /* 0x000fe20005000000 */
[----:B------:R-:W-:Y:S01]  /*5400*/  USHF.L.U32 UR41, UR41, 0x7, URZ ;  /* 0x0000000729297899 */ /* 0x000fe200080006ff */
[----:B------:R-:W-:Y:S03]  /*5410*/  @P4 SHF.R.U32.HI R94, RZ, 0x10, R17 ;  /* 0x00000010ff5e4819 */ /* 0x000fe60000011611 */
[----:B------:R-:W-:Y:S02]  /*5420*/  @!P1 IMAD.IADD R0, R2, 0x1, -R3 ;  /* 0x0000000102009824 */ /* 0x000fe400078e0a03 */
[----:B------:R-:W-:Y:S02]  /*5430*/  @!P1 IMAD.IADD R2, R3, 0x1, -R2 ;  /* 0x0000000103029824 */ /* 0x000fe400078e0a02 */
[----:B------:R-:W-:Y:S02]  /*5440*/  @!P1 IMAD R44, R0, R7, R44 ;  /* 0x00000007002c9224 */ /* 0x000fe400078e022c */
[----:B------:R-:W-:Y:S01]  /*5450*/  @!P1 IMAD R43, R2, R8, R43 ;  /* 0x00000008022b9224 */ /* 0x000fe200078e022b */
[----:B------:R-:W-:Y:S06]  /*5460*/  @!P0 BRA `(.L_x_88) ;  /* 0x00000000007c8947 */ /* 0x000fec0003800000 */
[----:B------:R-:W1:Y:S01]  /*5470*/  LDCU.64 UR8, c[0x4][0x80] ;  /* 0x01001000ff0877ac */ /* 0x000e620008000a00 */
[----:B------:R-:W-:Y:S01]  /*5480*/  MOV R2, 0x0 ;  /* 0x0000000000027802 */ /* 0x000fe20000000f00 */
[----:B------:R-:W-:Y:S02]  /*5490*/  HFMA2 R12, -RZ, RZ, 0, 5.9604644775390625e-08 ;  /* 0x00000001ff0c7431 */ /* 0x000fe400000001ff */
[----:B------:R-:W-:Y:S01]  /*54a0*/  IMAD.MOV.U32 R8, RZ, RZ, 0x70 ;  /* 0x00000070ff087424 */ /* 0x000fe200078e00ff */
[----:B------:R2:W3:Y:S01]  /*54b0*/  LDC.64 R14, c[0x4][R2] ;  /* 0x01000000020e7b82 */ /* 0x0004e20000000a00 */
[----:B------:R-:W4:Y:S01]  /*54c0*/  LDCU.64 UR6, c[0x4][0x88] ;  /* 0x01001100ff0677ac */ /* 0x000f220008000a00 */
[----:B------:R-:W-:Y:S01]  /*54d0*/  IMAD.MOV.U32 R13, RZ, RZ, RZ ;  /* 0x000000ffff0d7224 */ /* 0x000fe200078e00ff */
[----:B------:R-:W2:Y:S01]  /*54e0*/  LDCU.64 UR4, c[0x4][0x8] ;  /* 0x01000100ff0477ac */ /* 0x000ea20008000a00 */
[----:B-1----:R-:W-:Y:S01]  /*54f0*/  MOV R5, UR9 ;  /* 0x0000000900057c02 */ /* 0x002fe20008000f00 */
[----:B------:R-:W-:Y:S01]  /*5500*/  IMAD.U32 R4, RZ, RZ, UR8 ;  /* 0x00000008ff047e24 */ /* 0x000fe2000f8e00ff */
[----:B----4-:R-:W-:Y:S01]  /*5510*/  MOV R7, UR7 ;  /* 0x0000000700077c02 */ /* 0x010fe20008000f00 */
[----:B------:R-:W-:Y:S01]  /*5520*/  IMAD.U32 R6, RZ, RZ, UR6 ;  /* 0x00000006ff067e24 */ /* 0x000fe2000f8e00ff */
[----:B--2---:R-:W-:Y:S01]  /*5530*/  MOV R11, UR5 ;  /* 0x00000005000b7c02 */ /* 0x004fe20008000f00 */
[----:B------:R-:W-:Y:S02]  /*5540*/  IMAD.U32 R10, RZ, RZ, UR4 ;  /* 0x00000004ff0a7e24 */ /* 0x000fe4000f8e00ff */
[----:B------:R-:W-:Y:S07]  /*5550*/  LEPC R20, `(.L_x_89) ;  /* 0x000000001014794e */ /* 0x000fee0000000000 */
[----:B---3-5:R-:W-:Y:S05]  /*5560*/  CALL.ABS.NOINC R14 ;  /* 0x000000000e007343 */ /* 0x028fea0003c00000 */
.L_x_89:
[----:B------:R-:W1:Y:S01]  /*5570*/  LDCU.64 UR8, c[0x4][0x80] ;  /* 0x01001000ff0877ac */ /* 0x000e620008000a00 */
[----:B------:R-:W2:Y:S01]  /*5580*/  LDC.64 R2, c[0x4][R2] ;  /* 0x0100000002027b82 */ /* 0x000ea20000000a00 */
[----:B------:R-:W-:Y:S02]  /*5590*/  HFMA2 R12, -RZ, RZ, 0, 5.9604644775390625e-08 ;  /* 0x00000001ff0c7431 */ /* 0x000fe400000001ff */
[----:B------:R-:W-:Y:S02]  /*55a0*/  IMAD.MOV.U32 R8, RZ, RZ, 0x70 ;  /* 0x00000070ff087424 */ /* 0x000fe400078e00ff */
[----:B------:R-:W-:Y:S01]  /*55b0*/  IMAD.MOV.U32 R13, RZ, RZ, RZ ;  /* 0x000000ffff0d7224 */ /* 0x000fe200078e00ff */
[----:B------:R-:W3:Y:S01]  /*55c0*/  LDCU.64 UR6, c[0x4][0x88] ;  /* 0x01001100ff0677ac */ /* 0x000ee20008000a00 */
[----:B------:R-:W4:Y:S01]  /*55d0*/  LDCU.64 UR4, c[0x4][0x8] ;  /* 0x01000100ff0477ac */ /* 0x000f220008000a00 */
[----:B-1----:R-:W-:Y:S02]  /*55e0*/  MOV R4, UR8 ;  /* 0x0000000800047c02 */ /* 0x002fe40008000f00 */
[----:B------:R-:W-:Y:S02]  /*55f0*/  MOV R5, UR9 ;  /* 0x0000000900057c02 */ /* 0x000fe40008000f00 */
[----:B---3--:R-:W-:Y:S01]  /*5600*/  MOV R7, UR7 ;  /* 0x0000000700077c02 */ /* 0x008fe20008000f00 */
[----:B------:R-:W-:Y:S01]  /*5610*/  IMAD.U32 R6, RZ, RZ, UR6 ;  /* 0x00000006ff067e24 */ /* 0x000fe2000f8e00ff */
[----:B----4-:R-:W-:Y:S01]  /*5620*/  MOV R11, UR5 ;  /* 0x00000005000b7c02 */ /* 0x010fe20008000f00 */
[----:B------:R-:W-:Y:S02]  /*5630*/  IMAD.U32 R10, RZ, RZ, UR4 ;  /* 0x00000004ff0a7e24 */ /* 0x000fe4000f8e00ff */
[----:B------:R-:W-:Y:S07]  /*5640*/  LEPC R20, `(.L_x_88) ;  /* 0x000000001014794e */ /* 0x000fee0000000000 */
[----:B--2---:R-:W-:Y:S05]  /*5650*/  CALL.ABS.NOINC R2 ;  /* 0x0000000002007343 */ /* 0x004fea0003c00000 */
.L_x_88:
[----:B------:R-:W-:Y:S05]  /*5660*/  BSYNC.RECONVERGENT B6 ;  /* 0x0000000000067941 */ /* 0x000fea0003800200 */
.L_x_87:
[----:B------:R-:W-:Y:S01]  /*5670*/  ISETP.NE.U32.AND P4, PT, R82, RZ, PT ;  /* 0x000000ff5200720c */ /* 0x000fe20003f85070 */
[----:B------:R-:W-:Y:S01]  /*5680*/  UISETP.NE.AND UP2, UPT, UR50, URZ, UPT ;  /* 0x000000ff3200728c */ /* 0x000fe2000bf45270 */
[----:B------:R-:W-:Y:S01]  /*5690*/  ISETP.NE.U32.AND P2, PT, RZ, UR38, PT ;  /* 0x00000026ff007c0c */ /* 0x000fe2000bf45070 */
[----:B------:R-:W-:Y:S01]  /*56a0*/  UISETP.NE.U32.AND UP1, UPT, UR44, URZ, UPT ;  /* 0x000000ff2c00728c */ /* 0x000fe2000bf25070 */
[----:B------:R-:W-:Y:S01]  /*56b0*/  ISETP.NE.AND.EX P4, PT, R83, RZ, PT, P4 ;  /* 0x000000ff5300720c */ /* 0x000fe20003f85340 */
[----:B------:R-:W-:Y:S01]  /*56c0*/  UPLOP3.LUT UP0, UPT, UPT, UPT, UPT, 0x40, 0x4 ;  /* 0x000000000004789c */ /* 0x000fe20003f0e870 */
[----:B------:R-:W-:Y:S01]  /*56d0*/  ISETP.NE.AND.EX P2, PT, RZ, UR39, PT, P2 ;  /* 0x00000027ff007c0c */ /* 0x000fe2000bf45320 */
[----:B------:R-:W-:Y:S01]  /*56e0*/  UISETP.NE.AND.EX UP1, UPT, UR45, URZ, UPT, UP1 ;  /* 0x000000ff2d00728c */ /* 0x000fe2000bf25310 */
[----:B------:R-:W-:Y:S04]  /*56f0*/  PLOP3.LUT P1, PT, PT, PT, UP2, 0x80, 0x8 ;  /* 0x000000000008781c */ /* 0x000fe80003f2f028 */
[----:B------:R-:W-:Y:S06]  /*5700*/  @UP2 UPLOP3.LUT UP0, UPT, UPT, UPT, UP1, 0x80, 0x8 ;  /* 0x000000000008289c */ /* 0x000fec0003f0f010 */
[----:B------:R-:W-:Y:S01]  /*5710*/  PLOP3.LUT P0, PT, PT, PT, UP0, 0x80, 0x8 ;  /* 0x000000000008781c */ /* 0x000fe20003f0f008 */
[----:B------:R-:W-:Y:S01]  /*5720*/  @!UPT UIADD3 URZ, UPT, UPT, URZ, URZ, URZ ;  /* 0x000000fffffff290 */ /* 0x000fe2000fffe0ff */
[----:B------:R-:W-:Y:S11]  /*5730*/  BRA.U !UP1, `(.L_x_90) ;  /* 0x0000000109387547 */ /* 0x000ff6000b800000 */
[----:B------:R-:W-:Y:S01]  /*5740*/  UISETP.NE.U32.AND UP0, UPT, UR38, URZ, UPT ;  /* 0x000000ff2600728c */ /* 0x000fe2000bf05070 */
[----:B------:R-:W-:Y:S02]  /*5750*/  HFMA2 R0, -RZ, RZ, 0, 5.9604644775390625e-08 ;  /* 0x00000001ff007431 */ /* 0x000fe400000001ff */
[----:B------:R-:W-:Y:S01]  /*5760*/  IMAD.MOV.U32 R88, RZ, RZ, 0x1 ;  /* 0x00000001ff587424 */ /* 0x000fe200078e00ff */
[----:B------:R-:W-:Y:S06]  /*5770*/  UISETP.NE.AND.EX UP0, UPT, UR39, URZ, UPT, UP0 ;  /* 0x000000ff2700728c */ /* 0x000fec000bf05300 */
[----:B------:R-:W-:Y:S05]  /*5780*/  PLOP3.LUT P3, PT, PT, PT, UP0, 0x80, 0x8 ;  /* 0x000000000008781c */ /* 0x000fea0003f6f008 */
[----:B------:R-:W1:Y:S01]  /*5790*/  @UP0 LDCU.64 UR6, c[0x0][0x888] ;  /* 0x00011100ff0607ac */ /* 0x000e620008000a00 */
[----:B------:R-:W-:Y:S07]  /*57a0*/  @UP0 UIMAD UR4, UR36, UR44, URZ ;  /* 0x0000002c240402a4 */ /* 0x000fee000f8e02ff */
[----:B------:R-:W-:Y:S01]  /*57b0*/  @!P3 PRMT R88, R0, 0x7610, R88 ;  /* 0x000076100058b816 */ /* 0x000fe20000000058 */
[----:B-1----:R-:W-:Y:S03]  /*57c0*/  @UP0 UIMAD.WIDE UR6, UR4, 0x4, UR6 ;  /* 0x00000004040608a5 */ /* 0x002fe6000f8e0206 */
[----:B------:R-:W1:Y:S03]  /*57d0*/  @!UP0 LDCU UR4, c[0x0][0x880] ;  /* 0x00011000ff0487ac */ /* 0x000e660008000800 */
[----:B------:R-:W-:Y:S01]  /*57e0*/  IMAD.U32 R2, RZ, RZ, UR6 ;  /* 0x00000006ff027e24 */ /* 0x000fe2000f8e00ff */
[----:B------:R-:W-:Y:S05]  /*57f0*/  MOV R3, UR7 ;  /* 0x0000000700037c02 */ /* 0x000fea0008000f00 */
[----:B-----5:R2:W5:Y:S02]  /*5800*/  @P3 LDG.E R49, desc[UR46][R2.64] ;  /* 0x0000002e02313981 */ /* 0x020564000c1e1900 */
[----:B-12---:R-:W-:Y:S02]  /*5810*/  @!P3 IMAD.U32 R49, RZ, RZ, UR4 ;  /* 0x00000004ff31be24 */ /* 0x006fe4000f8e00ff */
.L_x_90:
[----:B------:R-:W-:Y:S05]  /*5820*/  @!P4 BRA `(.L_x_91) ;  /* 0x000000000020c947 */ /* 0x000fea0003800000 */
[----:B------:R-:W-:Y:S04]  /*5830*/  ISETP.NE.U32.AND P3, PT, R80, RZ, PT ;  /* 0x000000ff5000720c */ /* 0x000fe80003f65070 */
[----:B------:R-:W-:Y:S11]  /*5840*/  ISETP.NE.AND.EX P3, PT, R81, RZ, PT, P3 ;  /* 0x000000ff5100720c */ /* 0x000ff60003f65330 */
[----:B------:R-:W-:Y:S02]  /*5850*/  @!UPT UIADD3 URZ, UPT, UPT, URZ, URZ, URZ ;  /* 0x000000fffffff290 */ /* 0x000fe4000fffe0ff */
[----:B------:R-:W1:Y:S01]  /*5860*/  @P3 LDC.64 R2, c[0x0][0x8a8] ;  /* 0x00022a00ff023b82 */ /* 0x000e620000000a00 */
[----:B------:R-:W-:Y:S04]  /*5870*/  @P3 IMAD R0, R82, UR36, RZ ;  /* 0x0000002452003c24 */ /* 0x000fe8000f8e02ff */
[----:B-1----:R-:W-:Y:S05]  /*5880*/  @P3 IMAD.WIDE R2, R0, 0x4, R2 ;  /* 0x0000000400023825 */ /* 0x002fea00078e0202 */
[----:B-----5:R1:W5:Y:S02]  /*5890*/  @P3 LDG.E R47, desc[UR46][R2.64] ;  /* 0x0000002e022f3981 */ /* 0x020364000c1e1900 */
[----:B-1----:R-:W2:Y:S02]  /*58a0*/  @!P3 LDC R47, c[0x0][0x8a0] ;  /* 0x00022800ff2fbb82 */ /* 0x002ea40000000800 */
.L_x_91:
[----:B-----5:R-:W-:Y:S01]  /*58b0*/  FSETP.NEU.AND P3, PT, R49, RZ, PT ;  /* 0x000000ff3100720b */ /* 0x020fe20003f6d000 */
[----:B------:R-:W-:Y:S01]  /*58c0*/  BSSY B1, `(.L_x_92) ;  /* 0x0000039000017945 */ /* 0x000fe20003800000 */
[----:B------:R-:W-:Y:S01]  /*58d0*/  SEL R3, RZ, 0xffffffff, P2 ;  /* 0xffffffffff037807 */ /* 0x000fe20001000000 */
[----:B------:R-:W-:Y:S01]  /*58e0*/  IMAD.MOV.U32 R66, RZ, RZ, 0x1 ;  /* 0x00000001ff427424 */ /* 0x000fe200078e00ff */
[----:B------:R-:W-:Y:S01]  /*58f0*/  @P1 LOP3.LUT P2, RZ, R88, 0xff, RZ, 0xc0, !PT ;  /* 0x000000ff58ff1812 */ /* 0x000fe2000784c0ff */
[----:B------:R-:W-:Y:S01]  /*5900*/  IMAD R48, R45, 0x80, R46 ;  /* 0x000000802d307824 */ /* 0x000fe200078e022e */
[----:B------:R-:W-:Y:S01]  /*5910*/  @P1 SEL R0, RZ, 0xffffffff, P3 ;  /* 0xffffffffff001807 */ /* 0x000fe20001800000 */
[----:B------:R-:W-:Y:S01]  /*5920*/  IMAD R106, R101, -0x10, R99 ;  /* 0xfffffff0656a7824 */ /* 0x000fe200078e0263 */
[----:B------:R-:W-:Y:S01]  /*5930*/  LOP3.LUT R97, R97, 0x1, RZ, 0x3c, !PT ;  /* 0x0000000161617812 */ /* 0x000fe200078e3cff */
[----:B------:R-:W-:Y:S01]  /*5940*/  IMAD.MOV.U32 R65, RZ, RZ, RZ ;  /* 0x000000ffff417224 */ /* 0x000fe200078e00ff */
[----:B------:R-:W-:Y:S02]  /*5950*/  @P0 SEL R0, R3, R0, !P2 ;  /* 0x0000000003000207 */ /* 0x000fe40005000000 */
[----:B------:R-:W-:Y:S02]  /*5960*/  CS2R R78, SRZ ;  /* 0x00000000004e7805 */ /* 0x000fe4000001ff00 */
[----:B------:R-:W-:Y:S02]  /*5970*/  LEA R64, R45, UR48, 0x3 ;  /* 0x000000302d407c11 */ /* 0x000fe4000f8e18ff */
[----:B------:R-:W-:Y:S02]  /*5980*/  CS2R R76, SRZ ;  /* 0x00000000004c7805 */ /* 0x000fe4000001ff00 */
[----:B------:R-:W-:Y:S02]  /*5990*/  @P1 LOP3.LUT R0, R0, 0x1, RZ, 0xc0, !PT ;  /* 0x0000000100001812 */ /* 0x000fe400078ec0ff */
[----:B------:R-:W-:Y:S02]  /*59a0*/  CS2R R70, SRZ ;  /* 0x0000000000467805 */ /* 0x000fe4000001ff00 */
[----:B------:R-:W-:Y:S02]  /*59b0*/  PLOP3.LUT P2, PT, PT, PT, UP1, 0x80, 0x8 ;  /* 0x000000000008781c */ /* 0x000fe40003f4f018 */
[----:B------:R-:W-:Y:S02]  /*59c0*/  CS2R R68, SRZ ;  /* 0x0000000000447805 */ /* 0x000fe4000001ff00 */
[----:B------:R-:W-:Y:S02]  /*59d0*/  ISETP.NE.U32.OR P5, PT, R0, 0x1, !P1 ;  /* 0x000000010000780c */ /* 0x000fe40004fa5470 */
[----:B------:R-:W-:Y:S02]  /*59e0*/  CS2R R62, SRZ ;  /* 0x00000000003e7805 */ /* 0x000fe4000001ff00 */
[----:B------:R-:W-:Y:S02]  /*59f0*/  LOP3.LUT P4, R104, R88, 0xff, RZ, 0xc0, !PT ;  /* 0x000000ff58687812 */ /* 0x000fe4000788c0ff */
[----:B------:R-:W-:Y:S02]  /*5a00*/  CS2R R60, SRZ ;  /* 0x00000000003c7805 */ /* 0x000fe4000001ff00 */
[----:B------:R-:W-:Y:S02]  /*5a10*/  SEL R2, RZ, 0xffffffff, P3 ;  /* 0xffffffffff027807 */ /* 0x000fe40001800000 */
[----:B------:R-:W-:Y:S02]  /*5a20*/  CS2R R58, SRZ ;  /* 0x00000000003a7805 */ /* 0x000fe4000001ff00 */
[----:B------:R-:W-:Y:S02]  /*5a30*/  P2R R107, PR, RZ, 0x20 ;  /* 0x00000020ff6b7803 */ /* 0x000fe40000000000 */
[----:B------:R-:W-:Y:S02]  /*5a40*/  CS2R R56, SRZ ;  /* 0x0000000000387805 */ /* 0x000fe4000001ff00 */
[----:B------:R-:W-:Y:S02]  /*5a50*/  @P2 SEL R2, R3, R2, !P4 ;  /* 0x0000000203022207 */ /* 0x000fe40006000000 */
[----:B------:R-:W-:Y:S02]  /*5a60*/  @P5 SHF.L.U32 R0, R97, 0x1f, RZ ;  /* 0x0000001f61005819 */ /* 0x000fe400000006ff */
[----:B------:R-:W-:Y:S02]  /*5a70*/  LOP3.LUT R2, R2, 0x1, RZ, 0xc0, !PT ;  /* 0x0000000102027812 */ /* 0x000fe400078ec0ff */
[----:B------:R1:W3:Y:S02]  /*5a80*/  @P5 SYNCS.PHASECHK.TRANS64.TRYWAIT P1, [UR48+0x60], R0 ;  /* 0x00006000ff0055a7 */ /* 0x0002e40008021130 */
[----:B------:R-:W-:Y:S04]  /*5a90*/  ISETP.NE.U32.AND P2, PT, R2, 0x1, PT ;  /* 0x000000010200780c */ /* 0x000fe80003f45070 */
[----:B------:R-:W-:Y:S02]  /*5aa0*/  P2R R67, PR, RZ, 0x4 ;  /* 0x00000004ff437803 */ /* 0x000fe40000000000 */
[----:B-1----:R-:W-:Y:S04]  /*5ab0*/  SHF.L.U32 R0, R96, 0x1f, RZ ;  /* 0x0000001f60007819 */ /* 0x002fe800000006ff */
[----:B------:R1:W4:Y:S01]  /*5ac0*/  SYNCS.PHASECHK.TRANS64.TRYWAIT P0, [R64+URZ+0xd0], R0 ;  /* 0x0000d000400075a7 */ /* 0x00032200080011ff */
[----:B---3--:R-:W-:Y:S01]  /*5ad0*/  @P5 SEL R66, RZ, 0x1, !P1 ;  /* 0x00000001ff425807 */ /* 0x008fe20004800000 */
[----:B-1----:R-:W-:Y:S06]  /*5ae0*/  @!P5 BRA `(.L_x_93) ;  /* 0x000000000058d947 */ /* 0x002fec0003800000 */
[----:B------:R-:W-:Y:S01]  /*5af0*/  IMAD.MOV.U32 R79, RZ, RZ, RZ ;  /* 0x000000ffff4f7224 */ /* 0x000fe200078e00ff */
[----:B------:R-:W-:Y:S01]  /*5b00*/  ISETP.NE.AND P1, PT, R66, RZ, PT ;  /* 0x000000ff4200720c */ /* 0x000fe20003f25270 */
[----:B------:R-:W-:Y:S01]  /*5b10*/  BSSY B0, `(.L_x_94) ;  /* 0x000000c000007945 */ /* 0x000fe20003800000 */
[----:B------:R-:W-:Y:S02]  /*5b20*/  CS2R R58, SRZ ;  /* 0x00000000003a7805 */ /* 0x000fe4000001ff00 */
[----:B------:R-:W-:Y:S02]  /*5b30*/  CS2R R56, SRZ ;  /* 0x0000000000387805 */ /* 0x000fe4000001ff00 */
[----:B------:R-:W-:Y:S02]  /*5b40*/  CS2R R62, SRZ ;  /* 0x00000000003e7805 */ /* 0x000fe4000001ff00 */
[----:B------:R-:W-:Y:S02]  /*5b50*/  CS2R R60, SRZ ;  /* 0x00000000003c7805 */ /* 0x000fe4000001ff00 */
[----:B------:R-:W-:Y:S02]  /*5b60*/  CS2R R70, SRZ ;  /* 0x0000000000467805 */ /* 0x000fe4000001ff00 */
[----:B------:R-:W-:Y:S02]  /*5b70*/  CS2R R68, SRZ ;  /* 0x0000000000447805 */ /* 0x000fe4000001ff00 */
[----:B------:R-:W-:Y:S01]  /*5b80*/  CS2R R76, SRZ ;  /* 0x00000000004c7805 */ /* 0x000fe2000001ff00 */
[----:B------:R-:W-:Y:S06]  /*5b90*/  @P1 BRA `(.L_x_95) ;  /* 0x00000000000c1947 */ /* 0x000fec0003800000 */
[----:B------:R-:W-:Y:S04]  /*5ba0*/  SHF.L.U32 R3, R97, 0x1f, RZ ;  /* 0x0000001f61037819 */ /* 0x000fe800000006ff */
[----:B------:R-:W1:Y:S02]  /*5bb0*/  SYNCS.PHASECHK.TRANS64.TRYWAIT P1, [UR48+0x60], R3 ;  /* 0x00006003ff0075a7 */ /* 0x000e640008021130 */
[----:B-1----:R-:W-:Y:S05]  /*5bc0*/  @!P1 BRA `(.L_x_96) ;  /* 0x0000003c00949947 */ /* 0x002fea0003800000 */
.L_x_95:
[----:B------:R-:W-:Y:S05]  /*5bd0*/  BSYNC B0 ;  /* 0x0000000000007941 */ /* 0x000fea0003800000 */
.L_x_94:
[----:B------:R-:W-:Y:S01]  /*5be0*/  ISETP.NE.AND P1, PT, R67, RZ, PT ;  /* 0x000000ff4300720c */ /* 0x000fe20003f25270 */
[----:B------:R-:W-:Y:S11]  /*5bf0*/  HFMA2 R65, -RZ, RZ, 0, 5.9604644775390625e-08 ;  /* 0x00000001ff417431 */ /* 0x000ff600000001ff */
[----:B------:R-:W-:Y:S01]  /*5c00*/  @!UPT UIADD3 URZ, UPT, UPT, URZ, URZ, URZ ;  /* 0x000000fffffff290 */ /* 0x000fe2000fffe0ff */
[----:B------:R3:W1:Y:S04]  /*5c10*/  @P1 LDS.128 R56, [R100] ;  /* 0x0000000064381984 */ /* 0x0006680000000c00 */
[----:B------:R3:W1:Y:S04]  /*5c20*/  @P1 LDS.128 R60, [R99+0x10] ;  /* 0x00001000633c1984 */ /* 0x0006680000000c00 */
[----:B------:R3:W1:Y:S04]  /*5c30*/  @P1 LDS.128 R68, [R98+0x20] ;  /* 0x0000200062441984 */ /* 0x0006680000000c00 */
[----:B------:R3:W1:Y:S02]  /*5c40*/  @P1 LDS.128 R76, [R106+0x30] ;  /* 0x000030006a4c1984 */ /* 0x0006640000000c00 */
.L_x_93:
[----:B------:R-:W-:Y:S05]  /*5c50*/  BSYNC B1 ;  /* 0x0000000000017941 */ /* 0x000fea0003800000 */
.L_x_92:
[----:B-1----:R-:W-:Y:S04]  /*5c60*/  SHF.R.U32.HI R2, RZ, 0x15, R48 ;  /* 0x00000015ff027819 */ /* 0x002fe80000011630 */
[----:B------:R-:W-:Y:S01]  /*5c70*/  LOP3.LUT P1, RZ, R2, 0x3, R92, 0x48, !PT ;  /* 0x0000000302ff7812 */ /* 0x000fe2000782485c */
[----:B------:R-:W-:Y:S01]  /*5c80*/  @!UPT UIADD3 URZ, UPT, UPT, URZ, URZ, URZ ;  /* 0x000000fffffff290 */ /* 0x000fe2000fffe0ff */
[----:B----4-:R-:W-:Y:S11]  /*5c90*/  @P0 BRA `(.L_x_97) ;  /* 0x0000000000080947 */ /* 0x010ff60003800000 */
[----:B------:R-:W1:Y:S02]  /*5ca0*/  SYNCS.PHASECHK.TRANS64.TRYWAIT P0, [R64+URZ+0xd0], R0 ;  /* 0x0000d000400075a7 */ /* 0x000e6400080011ff */
[----:B-1----:R-:W-:Y:S05]  /*5cb0*/  @!P0 BRA `(.L_x_98) ;  /* 0x0000003c00708947 */ /* 0x002fea0003800000 */
.L_x_97:
[----:B------:R-:W-:Y:S05]  /*5cc0*/  @!P1 BRA `(.L_x_99) ;  /* 0x0000000000409947 */ /* 0x000fea0003800000 */
[----:B------:R-:W4:Y:S01]  /*5cd0*/  LDCU.64 UR8, c[0x4][0x70] ;  /* 0x01000e00ff0877ac */ /* 0x000f220008000a00 */
[----:B------:R-:W-:Y:S01]  /*5ce0*/  MOV R3, 0x0 ;  /* 0x0000000000037802 */ /* 0x000fe20000000f00 */
[----:B------:R-:W-:Y:S02]  /*5cf0*/  HFMA2 R12, -RZ, RZ, 0, 5.9604644775390625e-08 ;  /* 0x00000001ff0c7431 */ /* 0x000fe400000001ff */
[----:B------:R-:W-:Y:S02]  /*5d00*/  IMAD.MOV.U32 R8, RZ, RZ, 0x192 ;  /* 0x00000192ff087424 */ /* 0x000fe400078e00ff */
[----:B------:R-:W-:Y:S01]  /*5d10*/  IMAD.MOV.U32 R13, RZ, RZ, RZ ;  /* 0x000000ffff0d7224 */ /* 0x000fe200078e00ff */
[----:B------:R-:W5:Y:S01]  /*5d20*/  LDCU.64 UR6, c[0x4][0x78] ;  /* 0x01000f00ff0677ac */ /* 0x000f620008000a00 */
[----:B------:R-:W1:Y:S01]  /*5d30*/  LDC.64 R2, c[0x4][R3] ;  /* 0x0100000003027b82 */ /* 0x000e620000000a00 */
[----:B------:R-:W2:Y:S01]  /*5d40*/  LDCU.64 UR4, c[0x4][0x10] ;  /* 0x01000200ff0477ac */ /* 0x000ea20008000a00 */
[----:B----4-:R-:W-:Y:S01]  /*5d50*/  MOV R5, UR9 ;  /* 0x0000000900057c02 */ /* 0x010fe20008000f00 */
[----:B------:R-:W-:Y:S01]  /*5d60*/  IMAD.U32 R4, RZ, RZ, UR8 ;  /* 0x00000008ff047e24 */ /* 0x000fe2000f8e00ff */
[----:B-----5:R-:W-:Y:S01]  /*5d70*/  MOV R7, UR7 ;  /* 0x0000000700077c02 */ /* 0x020fe20008000f00 */
[----:B------:R-:W-:Y:S01]  /*5d80*/  IMAD.U32 R6, RZ, RZ, UR6 ;  /* 0x00000006ff067e24 */ /* 0x000fe2000f8e00ff */
[----:B--2---:R-:W-:Y:S01]  /*5d90*/  MOV R11, UR5 ;  /* 0x00000005000b7c02 */ /* 0x004fe20008000f00 */
[----:B------:R-:W-:Y:S02]  /*5da0*/  IMAD.U32 R10, RZ, RZ, UR4 ;  /* 0x00000004ff0a7e24 */ /* 0x000fe4000f8e00ff */
[----:B------:R-:W-:Y:S07]  /*5db0*/  LEPC R20, `(.L_x_99) ;  /* 0x000000001014794e */ /* 0x000fee0000000000 */
[----:B-1-3--:R-:W-:Y:S05]  /*5dc0*/  CALL.ABS.NOINC R2 ;  /* 0x0000000002007343 */ /* 0x00afea0003c00000 */
.L_x_99:
[----:B------:R-:W-:Y:S05]  /*5dd0*/  WARPSYNC.ALL ;  /* 0x0000000000007948 */ /* 0x000fea0003800000 */
[----:B------:R-:W-:Y:S01]  /*5de0*/  R2UR UR4, R48 ;  /* 0x00000000300472ca */ /* 0x000fe200000e0000 */
[--C-:B------:R-:W-:Y:S01]  /*5df0*/  HADD2.F32 R50, -RZ, R56.reuse.H0_H0 ;  /* 0x20000038ff327230 */ /* 0x100fe20000004100 */
[----:B------:R-:W-:Y:S01]  /*5e00*/  ISETP.NE.AND P0, PT, R102, RZ, PT ;  /* 0x000000ff6600720c */ /* 0x000fe20003f05270 */
[----:B------:R-:W-:Y:S01]  /*5e10*/  HADD2.F32 R51, -RZ, R56.H1_H1 ;  /* 0x30000038ff337230 */ /* 0x000fe20000004100 */
[----:B------:R-:W-:Y:S01]  /*5e20*/  BSSY.RECONVERGENT B0, `(.L_x_100) ;  /* 0x0000086000007945 */ /* 0x000fe20003800200 */
[--C-:B------:R-:W-:Y:S08]  /*5e30*/  HADD2.F32 R52, -RZ, R57.reuse.H0_H0 ;  /* 0x20000039ff347230 */ /* 0x100ff00000004100 */
[----:B------:R-:W1:Y:S02]  /*5e40*/  LDTM.x32 R4, tmem[UR4] ;  /* 0x00000004000479ee */ /* 0x000e6400082c0000 */
[C---:B-12---:R-:W-:Y:S01]  /*5e50*/  FMUL R0, R47.reuse, R4 ;  /* 0x000000042f007220 */ /* 0x046fe20000400000 */
[C---:B------:R-:W-:Y:S01]  /*5e60*/  FMUL R2, R47.reuse, R5 ;  /* 0x000000052f027220 */ /* 0x040fe20000400000 */
[C---:B------:R-:W-:Y:S01]  /*5e70*/  FMUL R4, R47.reuse, R8 ;  /* 0x000000082f047220 */ /* 0x040fe20000400000 */
[----:B------:R-:W-:Y:S01]  /*5e80*/  FMUL R3, R47, R6 ;  /* 0x000000062f037220 */ /* 0x000fe20000400000 */
[C---:B------:R-:W-:Y:S01]  /*5e90*/  FFMA R0, R49.reuse, R50, R0 ;  /* 0x0000003231007223 */ /* 0x040fe20000000000 */
[----:B------:R-:W-:Y:S01]  /*5ea0*/  FFMA R2, R49, R51, R2 ;  /* 0x0000003331027223 */ /* 0x000fe20000000002 */
[C---:B------:R-:W-:Y:S01]  /*5eb0*/  FMUL R5, R47.reuse, R9 ;  /* 0x000000092f057220 */ /* 0x040fe20000400000 */
        /* <DEDUP_REMOVED lines=16> */
[----:B------:R-:W-:Y:S02]  /*5fc0*/  HADD2.F32 R32, -RZ, R57.H1_H1 ;  /* 0x30000039ff207230 */ /* 0x000fe40000004100 */
[C---:B------:R-:W-:Y:S01]  /*5fd0*/  FMUL R26, R47.reuse, R30 ;  /* 0x0000001e2f1a7220 */ /* 0x040fe20000400000 */
[----:B------:R-:W-:Y:S01]  /*5fe0*/  FMUL R29, R47, R33 ;  /* 0x000000212f1d7220 */ /* 0x000fe20000400000 */
[--C-:B------:R-:W-:Y:S02]  /*5ff0*/  HADD2.F32 R33, -RZ, R58.reuse.H0_H0 ;  /* 0x2000003aff217230 */ /* 0x100fe40000004100 */
[----:B------:R-:W-:Y:S01]  /*6000*/  FFMA R3, R49, R52, R3 ;  /* 0x0000003431037223 */ /* 0x000fe20000000003 */
[C---:B------:R-:W-:Y:S01]  /*6010*/  FMUL R7, R47.reuse, R7 ;  /* 0x000000072f077220 */ /* 0x040fe20000400000 */
[----:B------:R-:W-:Y:S01]  /*6020*/  FMUL R30, R47, R34 ;  /* 0x000000222f1e7220 */ /* 0x000fe20000400000 */
[----:B------:R-:W-:Y:S01]  /*6030*/  HADD2.F32 R34, -RZ, R58.H1_H1 ;  /* 0x3000003aff227230 */ /* 0x000fe20000004100 */
[----:B------:R-:W-:Y:S01]  /*6040*/  F2FP.F16.F32.PACK_AB R52, R2, R0 ;  /* 0x000000000234723e */ /* 0x000fe200000000ff */
[--C-:B------:R-:W-:Y:S02]  /*6050*/  HADD2.F32 R0, -RZ, R59.reuse.H0_H0 ;  /* 0x2000003bff007230 */ /* 0x100fe40000004100 */
[C---:B------:R-:W-:Y:S01]  /*6060*/  FFMA R7, R49.reuse, R32, R7 ;  /* 0x0000002031077223 */ /* 0x040fe20000000007 */
[----:B------:R-:W-:Y:S02]  /*6070*/  HADD2.F32 R2, -RZ, R59.H1_H1 ;  /* 0x3000003bff027230 */ /* 0x000fe40000004100 */
[C---:B------:R-:W-:Y:S01]  /*6080*/  FFMA R4, R49.reuse, R33, R4 ;  /* 0x0000002131047223 */ /* 0x040fe20000000004 */
[C---:B------:R-:W-:Y:S01]  /*6090*/  FFMA R5, R49.reuse, R34, R5 ;  /* 0x0000002231057223 */ /* 0x040fe20000000005 */
[----:B------:R-:W-:Y:S01]  /*60a0*/  FFMA R6, R49, R0, R6 ;  /* 0x0000000031067223 */ /* 0x000fe20000000006 */
[--C-:B------:R-:W-:Y:S02]  /*60b0*/  HADD2.F32 R0, -RZ, R60.reuse.H0_H0 ;  /* 0x2000003cff007230 */ /* 0x100fe40000004100 */
[----:B------:R-:W-:Y:S01]  /*60c0*/  FMUL R11, R47, R11 ;  /* 0x0000000b2f0b7220 */ /* 0x000fe20000400000 */
[----:B------:R-:W-:Y:S01]  /*60d0*/  F2FP.F16.F32.PACK_AB R53, R7, R3 ;  /* 0x000000030735723e */ /* 0x000fe200000000ff */
[--C-:B------:R-:W-:Y:S02]  /*60e0*/  HADD2.F32 R3, -RZ, R61.reuse.H0_H0 ;  /* 0x2000003dff037230 */ /* 0x100fe40000004100 */
[----:B------:R-:W-:Y:S01]  /*60f0*/  FMUL R15, R47, R15 ;  /* 0x0000000f2f0f7220 */ /* 0x000fe20000400000 */
[C---:B------:R-:W-:Y:S01]  /*6100*/  FFMA R11, R49.reuse, R2, R11 ;  /* 0x00000002310b7223 */ /* 0x040fe2000000000b */
[----:B------:R-:W-:Y:S02]  /*6110*/  HADD2.F32 R2, -RZ, R60.H1_H1 ;  /* 0x3000003cff027230 */ /* 0x000fe40000004100 */
[----:B------:R-:W-:Y:S01]  /*6120*/  FFMA R8, R49, R0, R8 ;  /* 0x0000000031087223 */ /* 0x000fe20000000008 */
[----:B------:R-:W-:Y:S02]  /*6130*/  HADD2.F32 R0, -RZ, R61.H1_H1 ;  /* 0x3000003dff007230 */ /* 0x000fe40000004100 */
[C---:B------:R-:W-:Y:S01]  /*6140*/  FMUL R19, R47.reuse, R19 ;  /* 0x000000132f137220 */ /* 0x040fe20000400000 */
[----:B------:R-:W-:Y:S01]  /*6150*/  FMUL R23, R47, R23 ;  /* 0x000000172f177220 */ /* 0x000fe20000400000 */
[C---:B------:R-:W-:Y:S01]  /*6160*/  FFMA R9, R49.reuse, R2, R9 ;  /* 0x0000000231097223 */ /* 0x040fe20000000009 */
[C---:B------:R-:W-:Y:S01]  /*6170*/  FFMA R10, R49.reuse, R3, R10 ;  /* 0x00000003310a7223 */ /* 0x040fe2000000000a */
[----:B------:R-:W-:Y:S01]  /*6180*/  FFMA R15, R49, R0, R15 ;  /* 0x00000000310f7223 */ /* 0x000fe2000000000f */
[--C-:B------:R-:W-:Y:S02]  /*6190*/  HADD2.F32 R2, -RZ, R62.reuse.H0_H0 ;  /* 0x2000003eff027230 */ /* 0x100fe40000004100 */
[----:B------:R-:W-:Y:S01]  /*61a0*/  FMUL R27, R47, R27 ;  /* 0x0000001b2f1b7220 */ /* 0x000fe20000400000 */
[----:B------:R-:W-:Y:S01]  /*61b0*/  HADD2.F32 R0, -RZ, R62.H1_H1 ;  /* 0x3000003eff007230 */ /* 0x000fe20000004100 */
[----:B------:R-:W-:Y:S01]  /*61c0*/  F2FP.F16.F32.PACK_AB R54, R5, R4 ;  /* 0x000000040536723e */ /* 0x000fe200000000ff */
[--C-:B------:R-:W-:Y:S02]  /*61d0*/  HADD2.F32 R3, -RZ, R63.reuse.H0_H0 ;  /* 0x2000003fff037230 */ /* 0x100fe40000004100 */
[C---:B------:R-:W-:Y:S01]  /*61e0*/  FFMA R12, R49.reuse, R2, R12 ;  /* 0x00000002310c7223 */ /* 0x040fe2000000000c */
[--C-:B------:R-:W-:Y:S02]  /*61f0*/  HADD2.F32 R2, -RZ, R68.reuse.H0_H0 ;  /* 0x20000044ff027230 */ /* 0x100fe40000004100 */
[C---:B------:R-:W-:Y:S01]  /*6200*/  FFMA R13, R49.reuse, R0, R13 ;  /* 0x00000000310d7223 */ /* 0x040fe2000000000d */
[----:B------:R-:W-:Y:S02]  /*6210*/  HADD2.F32 R0, -RZ, R63.H1_H1 ;  /* 0x3000003fff007230 */ /* 0x000fe40000004100 */
[----:B------:R-:W-:Y:S01]  /*6220*/  FFMA R14, R49, R3, R14 ;  /* 0x00000003310e7223 */ /* 0x000fe2000000000e */
[----:B------:R-:W-:Y:S01]  /*6230*/  HADD2.F32 R3, -RZ, R68.H1_H1 ;  /* 0x30000044ff037230 */ /* 0x000fe20000004100 */
[----:B------:R-:W-:Y:S01]  /*6240*/  F2FP.F16.F32.PACK_AB R55, R11, R6 ;  /* 0x000000060b37723e */ /* 0x000fe200000000ff */
[----:B------:R-:W-:Y:S01]  /*6250*/  FMUL R31, R47, R31 ;  /* 0x0000001f2f1f7220 */ /* 0x000fe20000400000 */
[C---:B------:R-:W-:Y:S01]  /*6260*/  FFMA R19, R49.reuse, R0, R19 ;  /* 0x0000000031137223 */ /* 0x040fe20000000013 */
[--C-:B------:R-:W-:Y:S02]  /*6270*/  HADD2.F32 R0, -RZ, R69.reuse.H0_H0 ;  /* 0x20000045ff007230 */ /* 0x100fe40000004100 */
[C---:B------:R-:W-:Y:S01]  /*6280*/  FFMA R16, R49.reuse, R2, R16 ;  /* 0x0000000231107223 */ /* 0x040fe20000000010 */
[----:B------:R1:W-:Y:S01]  /*6290*/  STS.128 [R100], R52 ;  /* 0x0000003464007388 */ /* 0x0003e20000000c00 */
[C---:B------:R-:W-:Y:S01]  /*62a0*/  FFMA R17, R49.reuse, R3, R17 ;  /* 0x0000000331117223 */ /* 0x040fe20000000011 */
[----:B------:R-:W-:Y:S02]  /*62b0*/  HADD2.F32 R2, -RZ, R69.H1_H1 ;  /* 0x30000045ff027230 */ /* 0x000fe40000004100 */
[----:B------:R-:W-:Y:S01]  /*62c0*/  FFMA R18, R49, R0, R18 ;  /* 0x0000000031127223 */ /* 0x000fe20000000012 */
[--C-:B------:R-:W-:Y:S01]  /*62d0*/  HADD2.F32 R0, -RZ, R70.reuse.H0_H0 ;  /* 0x20000046ff007230 */ /* 0x100fe20000004100 */
[----:B------:R-:W-:Y:S01]  /*62e0*/  F2FP.F16.F32.PACK_AB R8, R9, R8 ;  /* 0x000000080908723e */ /* 0x000fe200000000ff */
[--C-:B------:R-:W-:Y:S02]  /*62f0*/  HADD2.F32 R3, -RZ, R71.reuse.H0_H0 ;  /* 0x20000047ff037230 */ /* 0x100fe40000004100 */
[C---:B------:R-:W-:Y:S01]  /*6300*/  FFMA R23, R49.reuse, R2, R23 ;  /* 0x0000000231177223 */ /* 0x040fe20000000017 */
[----:B------:R-:W-:Y:S02]  /*6310*/  HADD2.F32 R2, -RZ, R70.H1_H1 ;  /* 0x30000046ff027230 */ /* 0x000fe40000004100 */
[----:B------:R-:W-:Y:S01]  /*6320*/  FFMA R20, R49, R0, R20 ;  /* 0x0000000031147223 */ /* 0x000fe20000000014 */
[----:B------:R-:W-:Y:S01]  /*6330*/  HADD2.F32 R0, -RZ, R71.H1_H1 ;  /* 0x30000047ff007230 */ /* 0x000fe20000004100 */
[----:B------:R-:W-:Y:S01]  /*6340*/  F2FP.F16.F32.PACK_AB R9, R15, R10 ;  /* 0x0000000a0f09723e */ /* 0x000fe200000000ff */
[----:B------:R-:W-:Y:S02]  /*6350*/  HADD2.F32 R4, -RZ, R79.H0_H0 ;  /* 0x2000004fff047230 */ /* 0x000fe40000004100 */
[C---:B------:R-:W-:Y:S01]  /*6360*/  FFMA R21, R49.reuse, R2, R21 ;  /* 0x0000000231157223 */ /* 0x040fe20000000015 */
[C---:B------:R-:W-:Y:S01]  /*6370*/  FFMA R22, R49.reuse, R3, R22 ;  /* 0x0000000331167223 */ /* 0x040fe20000000016 */
[----:B------:R-:W-:Y:S01]  /*6380*/  FFMA R27, R49, R0, R27 ;  /* 0x00000000311b7223 */ /* 0x000fe2000000001b */
[--C-:B------:R-:W-:Y:S01]  /*6390*/  HADD2.F32 R2, -RZ, R76.reuse.H0_H0 ;  /* 0x2000004cff027230 */ /* 0x100fe20000004100 */
[----:B------:R-:W-:Y:S01]  /*63a0*/  F2FP.F16.F32.PACK_AB R10, R13, R12 ;  /* 0x0000000c0d0a723e */ /* 0x000fe200000000ff */
[----:B------:R-:W-:Y:S01]  /*63b0*/  HADD2.F32 R0, -RZ, R76.H1_H1 ;  /* 0x3000004cff007230 */ /* 0x000fe20000004100 */
[----:B------:R-:W-:Y:S01]  /*63c0*/  F2FP.F16.F32.PACK_AB R11, R19, R14 ;  /* 0x0000000e130b723e */ /* 0x000fe200000000ff */
[--C-:B------:R-:W-:Y:S02]  /*63d0*/  HADD2.F32 R3, -RZ, R77.reuse.H0_H0 ;  /* 0x2000004dff037230 */ /* 0x100fe40000004100 */
[C---:B------:R-:W-:Y:S01]  /*63e0*/  FFMA R24, R49.reuse, R2, R24 ;  /* 0x0000000231187223 */ /* 0x040fe20000000018 */
[--C-:B------:R-:W-:Y:S02]  /*63f0*/  HADD2.F32 R2, -RZ, R78.reuse.H0_H0 ;  /* 0x2000004eff027230 */ /* 0x100fe40000004100 */
[C---:B------:R-:W-:Y:S01]  /*6400*/  FFMA R25, R49.reuse, R0, R25 ;  /* 0x0000000031197223 */ /* 0x040fe20000000019 */
[----:B------:R1:W-:Y:S01]  /*6410*/  STS.128 [R99+0x10], R8 ;  /* 0x0000100863007388 */ /* 0x0003e20000000c00 */
[----:B------:R-:W-:Y:S02]  /*6420*/  HADD2.F32 R0, -RZ, R77.H1_H1 ;  /* 0x3000004dff007230 */ /* 0x000fe40000004100 */
[----:B------:R-:W-:Y:S01]  /*6430*/  FFMA R26, R49, R3, R26 ;  /* 0x00000003311a7223 */ /* 0x000fe2000000001a */
[----:B------:R-:W-:Y:S01]  /*6440*/  HADD2.F32 R3, -RZ, R78.H1_H1 ;  /* 0x3000004eff037230 */ /* 0x000fe20000004100 */
[----:B------:R-:W-:Y:S01]  /*6450*/  F2FP.F16.F32.PACK_AB R16, R17, R16 ;  /* 0x000000101110723e */ /* 0x000fe200000000ff */
[----:B------:R-:W-:Y:S01]  /*6460*/  HADD2.F32 R5, -RZ, R79.H1_H1 ;  /* 0x3000004fff057230 */ /* 0x000fe20000004100 */
[----:B------:R-:W-:Y:S01]  /*6470*/  F2FP.F16.F32.PACK_AB R17, R23, R18 ;  /* 0x000000121711723e */ /* 0x000fe200000000ff */
[----:B------:R-:W-:Y:S01]  /*6480*/  FFMA R31, R49, R0, R31 ;  /* 0x00000000311f7223 */ /* 0x000fe2000000001f */
[----:B------:R-:W-:Y:S01]  /*6490*/  FMUL R35, R47, R35 ;  /* 0x000000232f237220 */ /* 0x000fe20000400000 */
[----:B------:R-:W-:Y:S01]  /*64a0*/  F2FP.F16.F32.PACK_AB R18, R21, R20 ;  /* 0x000000141512723e */ /* 0x000fe200000000ff */
[----:B------:R-:W-:Y:S01]  /*64b0*/  FFMA R28, R49, R2, R28 ;  /* 0x00000002311c7223 */ /* 0x000fe2000000001c */
[----:B------:R-:W-:Y:S01]  /*64c0*/  F2FP.F16.F32.PACK_AB R19, R27, R22 ;  /* 0x000000161b13723e */ /* 0x000fe200000000ff */
[C---:B------:R-:W-:Y:S01]  /*64d0*/  FFMA R29, R49.reuse, R3, R29 ;  /* 0x00000003311d7223 */ /* 0x040fe2000000001d */
[C---:B------:R-:W-:Y:S01]  /*64e0*/  FFMA R30, R49.reuse, R4, R30 ;  /* 0x00000004311e7223 */ /* 0x040fe2000000001e */
[----:B------:R-:W-:Y:S01]  /*64f0*/  FFMA R35, R49, R5, R35 ;  /* 0x0000000531237223 */ /* 0x000fe20000000023 */
[----:B------:R-:W-:Y:S01]  /*6500*/  F2FP.F16.F32.PACK_AB R24, R25, R24 ;  /* 0x000000181918723e */ /* 0x000fe200000000ff */
[----:B------:R1:W-:Y:S01]  /*6510*/  STS.128 [R98+0x20], R16 ;  /* 0x0000201062007388 */ /* 0x0003e20000000c00 */
[----:B------:R-:W-:Y:S02]  /*6520*/  F2FP.F16.F32.PACK_AB R25, R31, R26 ;  /* 0x0000001a1f19723e */ /* 0x000fe400000000ff */
[----:B------:R-:W-:Y:S02]  /*6530*/  F2FP.F16.F32.PACK_AB R26, R29, R28 ;  /* 0x0000001c1d1a723e */ /* 0x000fe400000000ff */
[----:B------:R-:W-:Y:S05]  /*6540*/  F2FP.F16.F32.PACK_AB R27, R35, R30 ;  /* 0x0000001e231b723e */ /* 0x000fea00000000ff */
[----:B------:R1:W-:Y:S01]  /*6550*/  STS.128 [R106+0x30], R24 ;  /* 0x000030186a007388 */ /* 0x0003e20000000c00 */
[----:B------:R-:W-:Y:S01]  /*6560*/  @!PT LDS RZ, [RZ] ;  /* 0x00000000fffff984 */ /* 0x000fe20000000800 */
[----:B------:R-:W-:Y:S01]  /*6570*/  @!PT LDS RZ, [RZ] ;  /* 0x00000000fffff984 */ /* 0x000fe20000000800 */
[----:B------:R-:W-:Y:S01]  /*6580*/  @!PT LDS RZ, [RZ] ;  /* 0x00000000fffff984 */ /* 0x000fe20000000800 */
[----:B------:R-:W-:Y:S01]  /*6590*/  @!PT LDS RZ, [RZ] ;  /* 0x00000000fffff984 */ /* 0x000fe20000000800 */
[----:B------:R2:W-:Y:S07]  /*65a0*/  MEMBAR.ALL.CTA ;  /* 0x0000000000007992 */ /* 0x0005ee0000008000 */
[----:B--2---:R-:W2:Y:S02]  /*65b0*/  FENCE.VIEW.ASYNC.S ;  /* 0x00000000000073c6 */ /* 0x004ea40000000000 */
[----:B--2---:R-:W-:Y:S06]  /*65c0*/  BAR.SYNC.DEFER_BLOCKING 0x1, 0x80 ;  /* 0x0042000000007b1d */ /* 0x004fec0000010000 */
[----:B------:R-:W-:Y:S05]  /*65d0*/  @P0 BRA `(.L_x_101) ;  /* 0x0000000000280947 */ /* 0x000fea0003800000 */
[----:B------:R-:W-:Y:S02]  /*65e0*/  UIADD3 UR4, UPT, UPT, UR48, 0x200, URZ ;  /* 0x0000020030047890 */ /* 0x000fe4000fffe0ff */
[----:B------:R-:W-:Y:S01]  /*65f0*/  UIADD3 UR6, UP0, UPT, UR52, 0x680, URZ ;  /* 0x0000068034067890 */ /* 0x000fe2000ff1e0ff */
[----:B------:R-:W-:Y:S03]  /*6600*/  UMOV UR43, UR36 ;  /* 0x00000024002b7c82 */ /* 0x000fe60008000000 */
[----:B------:R-:W-:Y:S01]  /*6610*/  MOV R93, UR4 ;  /* 0x00000004005d7c02 */ /* 0x000fe20008000f00 */
[----:B------:R-:W-:Y:S03]  /*6620*/  UIADD3.X UR7, UPT, UPT, URZ, UR53, URZ, UP0, !UPT ;  /* 0x00000035ff077290 */ /* 0x000fe600087fe4ff */
[----:B------:R-:W-:Y:S11]  /*6630*/  R2UR UR40, R93 ;  /* 0x000000005d2872ca */ /* 0x000ff600000e0000 */
[----:B------:R-:W-:Y:S02]  /*6640*/  @!UPT UIADD3 URZ, UPT, UPT, URZ, URZ, URZ ;  /* 0x000000fffffff290 */ /* 0x000fe4000fffe0ff */
[----:B------:R2:W-:Y:S01]  /*6650*/  UTMASTG.3D [UR40], [UR6] ;  /* 0x00000028060073b5 */ /* 0x0005e20008010000 */
[----:B------:R0:W-:Y:S01]  /*6660*/  UTMACMDFLUSH ;  /* 0x00000000000079b7 */ /* 0x0001e20000000000 */
[----:B--2---:R-:W-:Y:S04]  /*6670*/  DEPBAR.LE SB0, 0x1 ;  /* 0x000080400000791a */ /* 0x004fe80000000000 */
.L_x_101:
[----:B------:R-:W-:Y:S05]  /*6680*/  BSYNC.RECONVERGENT B0 ;  /* 0x0000000000007941 */ /* 0x000fea0003800200 */
.L_x_100:
[----:B------:R-:W-:Y:S01]  /*6690*/  BAR.SYNC.DEFER_BLOCKING 0x1, 0x80 ;  /* 0x0042000000007b1d */ /* 0x000fe20000010000 */
[----:B------:R-:W-:Y:S01]  /*66a0*/  ISETP.NE.AND P1, PT, R107, RZ, PT ;  /* 0x000000ff6b00720c */ /* 0x000fe20003f25270 */
[----:B------:R-:W-:Y:S01]  /*66b0*/  UISETP.NE.AND UP0, UPT, UR49, URZ, UPT ;  /* 0x000000ff3100728c */ /* 0x000fe2000bf05270 */
[----:B------:R-:W-:Y:S11]  /*66c0*/  LEA R2, R65, UR48, 0x3 ;  /* 0x0000003041027c11 */ /* 0x000ff6000f8e18ff */
[----:B------:R-:W-:Y:S01]  /*66d0*/  @P1 SHF.L.U32 R3, R97, 0x1f, RZ ;  /* 0x0000001f61031819 */ /* 0x000fe200000006ff */
[----:B------:R-:W-:Y:S06]  /*66e0*/  BRA.U !UP0, `(.L_x_102) ;  /* 0x0000000108247547 */ /* 0x000fec000b800000 */
[----:B------:R-:W-:Y:S01]  /*66f0*/  IMAD.U32 R4, RZ, RZ, UR51 ;  /* 0x00000033ff047e24 */ /* 0x000fe2000f8e00ff */
[----:B------:R-:W-:Y:S01]  /*6700*/  MOV R0, UR37 ;  /* 0x0000002500007c02 */ /* 0x000fe20008000f00 */
[----:B------:R-:W-:Y:S03]  /*6710*/  UIADD3 UR51, UPT, UPT, UR51, 0x1, URZ ;  /* 0x0000000133337890 */ /* 0x000fe6000fffe0ff */
[----:B------:R-:W-:Y:S01]  /*6720*/  @P1 LEA R4, R4, UR48, 0x3 ;  /* 0x0000003004041c11 */ /* 0x000fe2000f8e18ff */
[----:B------:R-:W-:Y:S04]  /*6730*/  UISETP.NE.AND UP0, UPT, UR51, 0x4, UPT ;  /* 0x000000043300788c */ /* 0x000fe8000bf05270 */
[----:B------:R-:W-:Y:S01]  /*6740*/  @P1 VIADD R4, R4, 0x80 ;  /* 0x0000008004041836 */ /* 0x000fe20000000000 */
[----:B------:R-:W-:Y:S04]  /*6750*/  USEL UR51, UR51, URZ, UP0 ;  /* 0x000000ff33337287 */ /* 0x000fe80008000000 */
[----:B------:R-:W-:Y:S04]  /*6760*/  @P1 PRMT R0, R0, 0x654, R4 ;  /* 0x0000065400001816 */ /* 0x000fe80000000004 */
[----:B------:R2:W-:Y:S04]  /*6770*/  @P1 SYNCS.ARRIVE.TRANS64.RED.A1T0 RZ, [R0+URZ], RZ ;  /* 0x000000ff00ff19a7 */ /* 0x0005e800081004ff */
.L_x_102:
[----:B------:R-:W4:Y:S01]  /*6780*/  @P1 SYNCS.PHASECHK.TRANS64.TRYWAIT P0, [R2+URZ+0x60], R3 ;  /* 0x00006003020015a7 */ /* 0x000f2200080011ff */
[----:B------:R-:W-:Y:S01]  /*6790*/  BSSY B1, `(.L_x_103) ;  /* 0x0000016000017945 */ /* 0x000fe20003800000 */
[----:B----4-:R-:W-:Y:S03]  /*67a0*/  @P1 SEL R66, RZ, 0x1, !P0 ;  /* 0x00000001ff421807 */ /* 0x010fe60004000000 */
[----:B------:R-:W-:Y:S05]  /*67b0*/  @!P1 BRA `(.L_x_104) ;  /* 0x00000000004c9947 */ /* 0x000fea0003800000 */
[----:B------:R-:W-:Y:S01]  /*67c0*/  ISETP.NE.AND P0, PT, R66, RZ, PT ;  /* 0x000000ff4200720c */ /* 0x000fe20003f05270 */
[----:B------:R-:W-:Y:S01]  /*67d0*/  BSSY B0, `(.L_x_105) ;  /* 0x000000b000007945 */ /* 0x000fe20003800000 */
[----:B------:R-:W-:Y:S11]  /*67e0*/  ISETP.NE.AND P1, PT, R67, RZ, PT ;  /* 0x000000ff4300720c */ /* 0x000ff60003f25270 */
[----:B------:R-:W-:Y:S02]  /*67f0*/  @!UPT UIADD3 URZ, UPT, UPT, URZ, URZ, URZ ;  /* 0x000000fffffff290 */ /* 0x000fe4000fffe0ff */
[C---:B------:R-:W-:Y:S01]  /*6800*/  @P1 IMAD R6, R65.reuse, 0x2000, R100 ;  /* 0x0000200041061824 */ /* 0x040fe200078e0264 */
[C---:B------:R-:W-:Y:S01]  /*6810*/  @P1 LEA R4, R65.reuse, R98, 0xd ;  /* 0x0000006241041211 */ /* 0x040fe200078e68ff */
[C---:B------:R-:W-:Y:S02]  /*6820*/  @P1 IMAD R5, R65.reuse, 0x2000, R99 ;  /* 0x0000200041051824 */ /* 0x040fe400078e0263 */
[----:B------:R-:W-:Y:S01]  /*6830*/  @P1 IMAD R3, R65, 0x2000, R106 ;  /* 0x0000200041031824 */ /* 0x000fe200078e026a */
[----:B------:R-:W-:Y:S06]  /*6840*/  @P0 BRA `(.L_x_106) ;  /* 0x00000000000c0947 */ /* 0x000fec0003800000 */
[----:B--2---:R-:W-:Y:S04]  /*6850*/  SHF.L.U32 R0, R97, 0x1f, RZ ;  /* 0x0000001f61007819 */ /* 0x004fe800000006ff */
[----:B------:R-:W2:Y:S02]  /*6860*/  SYNCS.PHASECHK.TRANS64.TRYWAIT P0, [R2+URZ+0x60], R0 ;  /* 0x00006000020075a7 */ /* 0x000ea400080011ff */
[----:B--2---:R-:W-:Y:S05]  /*6870*/  @!P0 BRA `(.L_x_107) ;  /* 0x0000003000948947 */ /* 0x004fea0003800000 */
.L_x_106:
[----:B------:R-:W-:Y:S05]  /*6880*/  BSYNC B0 ;  /* 0x0000000000007941 */ /* 0x000fea0003800000 */
.L_x_105:
[----:B------:R-:W-:Y:S02]  /*6890*/  ISETP.NE.AND P0, PT, R67, RZ, PT ;  /* 0x000000ff4300720c */ /* 0x000fe40003f05270 */
[----:B------:R-:W-:Y:S11]  /*68a0*/  IADD3 R65, PT, PT, R65, 0x1, RZ ;  /* 0x0000000141417810 */ /* 0x000ff60007ffe0ff */
[----:B------:R4:W1:Y:S04]  /*68b0*/  @P0 LDS.128 R56, [R6] ;  /* 0x0000000006380984 */ /* 0x0008680000000c00 */
[----:B------:R4:W1:Y:S04]  /*68c0*/  @P0 LDS.128 R60, [R5+0x10] ;  /* 0x00001000053c0984 */ /* 0x0008680000000c00 */
[----:B------:R4:W1:Y:S04]  /*68d0*/  @P0 LDS.128 R68, [R4+0x20] ;  /* 0x0000200004440984 */ /* 0x0008680000000c00 */
[----:B------:R4:W1:Y:S02]  /*68e0*/  @P0 LDS.128 R76, [R3+0x30] ;  /* 0x00003000034c0984 */ /* 0x0008640000000c00 */
.L_x_104:
[----:B------:R-:W-:Y:S05]  /*68f0*/  BSYNC B1 ;  /* 0x0000000000017941 */ /* 0x000fea0003800000 */
.L_x_103:
[----:B--2---:R-:W-:Y:S05]  /*6900*/  VIADD R0, R48, 0x20 ;  /* 0x0000002030007836 */ /* 0x004fea0000000000 */
[----:B------:R-:W-:Y:S04]  /*6910*/  SHF.R.U32.HI R0, RZ, 0x15, R0 ;  /* 0x00000015ff007819 */ /* 0x000fe80000011600 */
[----:B------:R-:W-:Y:S11]  /*6920*/  LOP3.LUT P0, RZ, R0, 0x3, R92, 0x48, !PT ;  /* 0x0000000300ff7812 */ /* 0x000ff6000780485c */
[----:B------:R-:W-:Y:S02]  /*6930*/  @!UPT UIADD3 URZ, UPT, UPT, URZ, URZ, URZ ;  /* 0x000000fffffff290 */ /* 0x000fe4000fffe0ff */
[----:B------:R-:W-:Y:S05]  /*6940*/  @!P0 BRA `(.L_x_108) ;  /* 0x0000000000408947 */ /* 0x000fea0003800000 */
[----:B------:R-:W2:Y:S01]  /*6950*/  LDCU.64 UR8, c[0x4][0x70] ;  /* 0x01000e00ff0877ac */ /* 0x000ea20008000a00 */
[----:B----4-:R-:W-:Y:S01]  /*6960*/  MOV R3, 0x0 ;  /* 0x0000000000037802 */ /* 0x010fe20000000f00 */
[----:B------:R-:W-:Y:S02]  /*6970*/  HFMA2 R12, -RZ, RZ, 0, 5.9604644775390625e-08 ;  /* 0x00000001ff0c7431 */ /* 0x000fe400000001ff */
[----:B-1----:R-:W-:Y:S02]  /*6980*/  IMAD.MOV.U32 R8, RZ, RZ, 0x192 ;  /* 0x00000192ff087424 */ /* 0x002fe400078e00ff */
[----:B------:R-:W-:Y:S01]  /*6990*/  IMAD.MOV.U32 R13, RZ, RZ, RZ ;  /* 0x000000ffff0d7224 */ /* 0x000fe200078e00ff */
[----:B------:R-:W1:Y:S01]  /*69a0*/  LDCU.64 UR6, c[0x4][0x78] ;  /* 0x01000f00ff0677ac */ /* 0x000e620008000a00 */
[----:B------:R-:W4:Y:S01]  /*69b0*/  LDC.64 R2, c[0x4][R3] ;  /* 0x0100000003027b82 */ /* 0x000f220000000a00 */
[----:B------:R-:W5:Y:S01]  /*69c0*/  LDCU.64 UR4, c[0x4][0x10] ;  /* 0x01000200ff0477ac */ /* 0x000f620008000a00 */
[----:B--2---:R-:W-:Y:S01]  /*69d0*/  MOV R5, UR9 ;  /* 0x0000000900057c02 */ /* 0x004fe20008000f00 */
[----:B------:R-:W-:Y:S01]  /*69e0*/  IMAD.U32 R4, RZ, RZ, UR8 ;  /* 0x00000008ff047e24 */ /* 0x000fe2000f8e00ff */
[----:B-1----:R-:W-:Y:S01]  /*69f0*/  MOV R7, UR7 ;  /* 0x0000000700077c02 */ /* 0x002fe20008000f00 */
[----:B------:R-:W-:Y:S01]  /*6a00*/  IMAD.U32 R6, RZ, RZ, UR6 ;  /* 0x00000006ff067e24 */ /* 0x000fe2000f8e00ff */
[----:B-----5:R-:W-:Y:S01]  /*6a10*/  MOV R11, UR5 ;  /* 0x00000005000b7c02 */ /* 0x020fe20008000f00 */
[----:B------:R-:W-:Y:S02]  /*6a20*/  IMAD.U32 R10, RZ, RZ, UR4 ;  /* 0x00000004ff0a7e24 */ /* 0x000fe4000f8e00ff */
[----:B------:R-:W-:Y:S07]  /*6a30*/  LEPC R20, `(.L_x_108) ;  /* 0x000000001014794e */ /* 0x000fee0000000000 */
[----:B---34-:R-:W-:Y:S05]  /*6a40*/  CALL.ABS.NOINC R2 ;  /* 0x0000000002007343 */ /* 0x018fea0003c00000 */
.L_x_108:
[----:B------:R-:W-:Y:S05]  /*6a50*/  WARPSYNC.ALL ;  /* 0x0000000000007948 */ /* 0x000fea0003800000 */
[----:B------:R-:W-:Y:S01]  /*6a60*/  R2UR UR4, R48 ;  /* 0x00000000300472ca */ /* 0x000fe200000e0000 */
[--C-:B-1--4-:R-:W-:Y:S01]  /*6a70*/  HADD2.F32 R3, -RZ, R56.reuse.H0_H0 ;  /* 0x20000038ff037230 */ /* 0x112fe20000004100 */
[----:B------:R-:W-:Y:S01]  /*6a80*/  ISETP.NE.AND P6, PT, R107, RZ, PT ;  /* 0x000000ff6b00720c */ /* 0x000fe20003fc5270 */
[--C-:B------:R-:W-:Y:S01]  /*6a90*/  HADD2.F32 R51, -RZ, R57.reuse.H1_H1 ;  /* 0x30000039ff337230 */ /* 0x100fe20000004100 */
[----:B------:R-:W-:Y:S01]  /*6aa0*/  MOV R50, UR51 ;  /* 0x0000003300327c02 */ /* 0x000fe20008000f00 */
[----:B------:R-:W-:Y:S01]  /*6ab0*/  BSSY.RECONVERGENT B0, `(.L_x_109) ;  /* 0x000008c000007945 */ /* 0x000fe20003800200 */
[----:B------:R-:W-:Y:S02]  /*6ac0*/  MOV R72, UR37 ;  /* 0x0000002500487c02 */ /* 0x000fe40008000f00 */
[----:B------:R-:W-:Y:S05]  /*6ad0*/  ISETP.NE.AND P0, PT, R102, RZ, PT ;  /* 0x000000ff6600720c */ /* 0x000fea0003f05270 */
[----:B------:R-:W1:Y:S02]  /*6ae0*/  LDTM.x32 R4, tmem[UR4+0x20] ;  /* 0x00002004000479ee */ /* 0x000e6400082c0000 */
[----:B------:R-:W-:Y:S04]  /*6af0*/  @P6 LEA R50, R50, UR48, 0x3 ;  /* 0x0000003032326c11 */ /* 0x000fe8000f8e18ff */
[----:B------:R-:W-:Y:S04]  /*6b00*/  @P6 IADD3 R50, PT, PT, R50, 0x80, RZ ;  /* 0x0000008032326810 */ /* 0x000fe80007ffe0ff */
[----:B------:R-:W-:Y:S01]  /*6b10*/  @P6 PRMT R72, R72, 0x654, R50 ;  /* 0x0000065448486816 */ /* 0x000fe20000000032 */
[----:B------:R-:W-:Y:S02]  /*6b20*/  HADD2.F32 R50, -RZ, R57.H0_H0 ;  /* 0x20000039ff327230 */ /* 0x000fe40000004100 */
[C---:B-1----:R-:W-:Y:S01]  /*6b30*/  FMUL R0, R47.reuse, R4 ;  /* 0x000000042f007220 */ /* 0x042fe20000400000 */
[----:B------:R-:W-:Y:S02]  /*6b40*/  HADD2.F32 R4, -RZ, R56.H1_H1 ;  /* 0x30000038ff047230 */ /* 0x000fe40000004100 */
[C---:B------:R-:W-:Y:S01]  /*6b50*/  FMUL R2, R47.reuse, R5 ;  /* 0x000000052f027220 */ /* 0x040fe20000400000 */
[----:B------:R-:W-:Y:S01]  /*6b60*/  FMUL R7, R47, R7 ;  /* 0x000000072f077220 */ /* 0x000fe20000400000 */
[----:B------:R-:W-:Y:S01]  /*6b70*/  FFMA R0, R49, R3, R0 ;  /* 0x0000000331007223 */ /* 0x000fe20000000000 */
[----:B------:R-:W-:Y:S01]  /*6b80*/  FMUL R3, R47, R6 ;  /* 0x000000062f037220 */ /* 0x000fe20000400000 */
[----:B------:R-:W-:Y:S01]  /*6b90*/  FFMA R2, R49, R4, R2 ;  /* 0x0000000431027223 */ /* 0x000fe20000000002 */
[C---:B------:R-:W-:Y:S01]  /*6ba0*/  FMUL R4, R47.reuse, R8 ;  /* 0x000000082f047220 */ /* 0x040fe20000400000 */
[----:B------:R-:W-:Y:S01]  /*6bb0*/  FMUL R8, R47, R12 ;  /* 0x0000000c2f087220 */ /* 0x000fe20000400000 */
[----:B------:R-:W-:Y:S01]  /*6bc0*/  FFMA R3, R49, R50, R3 ;  /* 0x0000003231037223 */ /* 0x000fe20000000003 */
[C---:B------:R-:W-:Y:S01]  /*6bd0*/  FMUL R12, R47.reuse, R16 ;  /* 0x000000102f0c7220 */ /* 0x040fe20000400000 */
[C---:B------:R-:W-:Y:S01]  /*6be0*/  FMUL R16, R47.reuse, R20 ;  /* 0x000000142f107220 */ /* 0x040fe20000400000 */
[C---:B------:R-:W-:Y:S01]  /*6bf0*/  FMUL R20, R47.reuse, R24 ;  /* 0x000000182f147220 */ /* 0x040fe20000400000 */
[C---:B------:R-:W-:Y:S01]  /*6c00*/  FMUL R24, R47.reuse, R28 ;  /* 0x0000001c2f187220 */ /* 0x040fe20000400000 */
[C---:B------:R-:W-:Y:S01]  /*6c10*/  FMUL R28, R47.reuse, R32 ;  /* 0x000000202f1c7220 */ /* 0x040fe20000400000 */
[--C-:B------:R-:W-:Y:S01]  /*6c20*/  HADD2.F32 R32, -RZ, R58.reuse.H0_H0 ;  /* 0x2000003aff207230 */ /* 0x100fe20000004100 */
[----:B------:R-:W-:Y:S01]  /*6c30*/  F2FP.F16.F32.PACK_AB R52, R2, R0 ;  /* 0x000000000234723e */ /* 0x000fe200000000ff */
[----:B------:R-:W-:Y:S02]  /*6c40*/  HADD2.F32 R0, -RZ, R58.H1_H1 ;  /* 0x3000003aff007230 */ /* 0x000fe40000004100 */
[----:B------:R-:W-:Y:S01]  /*6c50*/  FMUL R5, R47, R9 ;  /* 0x000000092f057220 */ /* 0x000fe20000400000 */
[--C-:B------:R-:W-:Y:S02]  /*6c60*/  HADD2.F32 R2, -RZ, R59.reuse.H0_H0 ;  /* 0x2000003bff027230 */ /* 0x100fe40000004100 */
[C---:B------:R-:W-:Y:S01]  /*6c70*/  FFMA R7, R49.reuse, R51, R7 ;  /* 0x0000003331077223 */ /* 0x040fe20000000007 */
[C---:B------:R-:W-:Y:S01]  /*6c80*/  FFMA R4, R49.reuse, R32, R4 ;  /* 0x0000002031047223 */ /* 0x040fe20000000004 */
[----:B------:R-:W-:Y:S02]  /*6c90*/  HADD2.F32 R32, -RZ, R59.H1_H1 ;  /* 0x3000003bff207230 */ /* 0x000fe40000004100 */
[----:B------:R-:W-:Y:S01]  /*6ca0*/  FFMA R5, R49, R0, R5 ;  /* 0x0000000031057223 */ /* 0x000fe20000000005 */
[--C-:B------:R-:W-:Y:S01]  /*6cb0*/  HADD2.F32 R0, -RZ, R60.reuse.H0_H0 ;  /* 0x2000003cff007230 */ /* 0x100fe20000004100 */
[----:B------:R-:W-:Y:S01]  /*6cc0*/  F2FP.F16.F32.PACK_AB R53, R7, R3 ;  /* 0x000000030735723e */ /* 0x000fe200000000ff */
[----:B------:R-:W-:Y:S01]  /*6cd0*/  FMUL R6, R47, R10 ;  /* 0x0000000a2f067220 */ /* 0x000fe20000400000 */
[--C-:B------:R-:W-:Y:S01]  /*6ce0*/  HADD2.F32 R3, -RZ, R61.reuse.H0_H0 ;  /* 0x2000003dff037230 */ /* 0x100fe20000004100 */
[----:B------:R-:W-:Y:S01]  /*6cf0*/  F2FP.F16.F32.PACK_AB R54, R5, R4 ;  /* 0x000000040536723e */ /* 0x000fe200000000ff */
[----:B------:R-:W-:Y:S01]  /*6d00*/  FMUL R11, R47, R11 ;  /* 0x0000000b2f0b7220 */ /* 0x000fe20000400000 */
[----:B------:R-:W-:Y:S01]  /*6d10*/  FFMA R6, R49, R2, R6 ;  /* 0x0000000231067223 */ /* 0x000fe20000000006 */
[----:B------:R-:W-:Y:S02]  /*6d20*/  HADD2.F32 R2, -RZ, R60.H1_H1 ;  /* 0x3000003cff027230 */ /* 0x000fe40000004100 */
[----:B------:R-:W-:Y:S01]  /*6d30*/  FMUL R9, R47, R13 ;  /* 0x0000000d2f097220 */ /* 0x000fe20000400000 */
[C---:B------:R-:W-:Y:S01]  /*6d40*/  FFMA R11, R49.reuse, R32, R11 ;  /* 0x00000020310b7223 */ /* 0x040fe2000000000b */
[----:B------:R-:W-:Y:S01]  /*6d50*/  FFMA R8, R49, R0, R8 ;  /* 0x0000000031087223 */ /* 0x000fe20000000008 */
[C---:B------:R-:W-:Y:S01]  /*6d60*/  FMUL R10, R47.reuse, R14 ;  /* 0x0000000e2f0a7220 */ /* 0x040fe20000400000 */
[----:B------:R-:W-:Y:S02]  /*6d70*/  HADD2.F32 R0, -RZ, R61.H1_H1 ;  /* 0x3000003dff007230 */ /* 0x000fe40000004100 */
[----:B------:R-:W-:Y:S01]  /*6d80*/  FMUL R15, R47, R15 ;  /* 0x0000000f2f0f7220 */ /* 0x000fe20000400000 */
[C---:B------:R-:W-:Y:S01]  /*6d90*/  FFMA R9, R49.reuse, R2, R9 ;  /* 0x0000000231097223 */ /* 0x040fe20000000009 */
[C---:B------:R-:W-:Y:S01]  /*6da0*/  FFMA R10, R49.reuse, R3, R10 ;  /* 0x00000003310a7223 */ /* 0x040fe2000000000a */
[--C-:B------:R-:W-:Y:S02]  /*6db0*/  HADD2.F32 R2, -RZ, R62.reuse.H0_H0 ;  /* 0x2000003eff027230 */ /* 0x100fe40000004100 */
[----:B------:R-:W-:Y:S01]  /*6dc0*/  FFMA R15, R49, R0, R15 ;  /* 0x00000000310f7223 */ /* 0x000fe2000000000f */
[----:B------:R-:W-:Y:S02]  /*6dd0*/  HADD2.F32 R3, -RZ, R62.H1_H1 ;  /* 0x3000003eff037230 */ /* 0x000fe40000004100 */
[C---:B------:R-:W-:Y:S01]  /*6de0*/  FMUL R13, R47.reuse, R17 ;  /* 0x000000112f0d7220 */ /* 0x040fe20000400000 */
[--C-:B------:R-:W-:Y:S02]  /*6df0*/  HADD2.F32 R0, -RZ, R63.reuse.H0_H0 ;  /* 0x2000003fff007230 */ /* 0x100fe40000004100 */
[----:B------:R-:W-:Y:S01]  /*6e00*/  FMUL R14, R47, R18 ;  /* 0x000000122f0e7220 */ /* 0x000fe20000400000 */
[C---:B------:R-:W-:Y:S01]  /*6e10*/  FFMA R12, R49.reuse, R2, R12 ;  /* 0x00000002310c7223 */ /* 0x040fe2000000000c */
[C---:B------:R-:W-:Y:S01]  /*6e20*/  FFMA R13, R49.reuse, R3, R13 ;  /* 0x00000003310d7223 */ /* 0x040fe2000000000d */
[----:B------:R-:W-:Y:S02]  /*6e30*/  HADD2.F32 R2, -RZ, R63.H1_H1 ;  /* 0x3000003fff027230 */ /* 0x000fe40000004100 */
[----:B------:R-:W-:Y:S01]  /*6e40*/  FFMA R14, R49, R0, R14 ;  /* 0x00000000310e7223 */ /* 0x000fe2000000000e */
[C---:B------:R-:W-:Y:S01]  /*6e50*/  FMUL R19, R47.reuse, R19 ;  /* 0x000000132f137220 */ /* 0x040fe20000400000 */
[--C-:B------:R-:W-:Y:S02]  /*6e60*/  HADD2.F32 R0, -RZ, R68.reuse.H0_H0 ;  /* 0x20000044ff007230 */ /* 0x100fe40000004100 */
[----:B------:R-:W-:Y:S01]  /*6e70*/  FMUL R17, R47, R21 ;  /* 0x000000152f117220 */ /* 0x000fe20000400000 */
[--C-:B------:R-:W-:Y:S02]  /*6e80*/  HADD2.F32 R3, -RZ, R69.reuse.H0_H0 ;  /* 0x20000045ff037230 */ /* 0x100fe40000004100 */
[C---:B------:R-:W-:Y:S01]  /*6e90*/  FFMA R19, R49.reuse, R2, R19 ;  /* 0x0000000231137223 */ /* 0x040fe20000000013 */
[----:B------:R-:W-:Y:S02]  /*6ea0*/  HADD2.F32 R2, -RZ, R68.H1_H1 ;  /* 0x30000044ff027230 */ /* 0x000fe40000004100 */
        /* <DEDUP_REMOVED lines=9> */
[----:B------:R-:W-:Y:S01]  /*6f40*/  FMUL R21, R47, R25 ;  /* 0x000000192f157220 */ /* 0x000fe20000400000 */
[----:B------:R-:W-:Y:S01]  /*6f50*/  F2FP.F16.F32.PACK_AB R55, R11, R6 ;  /* 0x000000060b37723e */ /* 0x000fe200000000ff */
[--C-:B------:R-:W-:Y:S02]  /*6f60*/  HADD2.F32 R3, -RZ, R71.reuse.H0_H0 ;  /* 0x20000047ff037230 */ /* 0x100fe40000004100 */
[----:B------:R-:W-:Y:S01]  /*6f70*/  FMUL R22, R47, R26 ;  /* 0x0000001a2f167220 */ /* 0x000fe20000400000 */
[C---:B------:R-:W-:Y:S01]  /*6f80*/  FFMA R20, R49.reuse, R2, R20 ;  /* 0x0000000231147223 */ /* 0x040fe20000000014 */
[C---:B------:R-:W-:Y:S01]  /*6f90*/  FFMA R21, R49.reuse, R0, R21 ;  /* 0x0000000031157223 */ /* 0x040fe20000000015 */
[----:B------:R1:W-:Y:S01]  /*6fa0*/  STS.128 [R100+0x2000], R52 ;  /* 0x0020003464007388 */ /* 0x0003e20000000c00 */
[----:B------:R-:W-:Y:S02]  /*6fb0*/  HADD2.F32 R0, -RZ, R71.H1_H1 ;  /* 0x30000047ff007230 */ /* 0x000fe40000004100 */
[----:B------:R-:W-:Y:S01]  /*6fc0*/  FFMA R22, R49, R3, R22 ;  /* 0x0000000331167223 */ /* 0x000fe20000000016 */
[----:B------:R-:W-:Y:S01]  /*6fd0*/  FMUL R27, R47, R27 ;  /* 0x0000001b2f1b7220 */ /* 0x000fe20000400000 */
[--C-:B------:R-:W-:Y:S01]  /*6fe0*/  HADD2.F32 R2, -RZ, R76.reuse.H0_H0 ;  /* 0x2000004cff027230 */ /* 0x100fe20000004100 */
[----:B------:R-:W-:Y:S01]  /*6ff0*/  F2FP.F16.F32.PACK_AB R8, R9, R8 ;  /* 0x000000080908723e */ /* 0x000fe200000000ff */
[----:B------:R-:W-:Y:S01]  /*7000*/  HADD2.F32 R3, -RZ, R76.H1_H1 ;  /* 0x3000004cff037230 */ /* 0x000fe20000004100 */
[----:B------:R-:W-:Y:S01]  /*7010*/  F2FP.F16.F32.PACK_AB R9, R15, R10 ;  /* 0x0000000a0f09723e */ /* 0x000fe200000000ff */
[----:B------:R-:W-:Y:S01]  /*7020*/  FMUL R25, R47, R29 ;  /* 0x0000001d2f197220 */ /* 0x000fe20000400000 */
[--C-:B------:R-:W-:Y:S01]  /*7030*/  HADD2.F32 R4, -RZ, R77.reuse.H0_H0 ;  /* 0x2000004dff047230 */ /* 0x100fe20000004100 */
[----:B------:R-:W-:Y:S01]  /*7040*/  F2FP.F16.F32.PACK_AB R10, R13, R12 ;  /* 0x0000000c0d0a723e */ /* 0x000fe200000000ff */
[----:B------:R-:W-:Y:S01]  /*7050*/  FMUL R26, R47, R30 ;  /* 0x0000001e2f1a7220 */ /* 0x000fe20000400000 */
[----:B------:R-:W-:Y:S01]  /*7060*/  F2FP.F16.F32.PACK_AB R11, R19, R14 ;  /* 0x0000000e130b723e */ /* 0x000fe200000000ff */
[C---:B------:R-:W-:Y:S01]  /*7070*/  FFMA R27, R49.reuse, R0, R27 ;  /* 0x00000000311b7223 */ /* 0x040fe2000000001b */
[C---:B------:R-:W-:Y:S01]  /*7080*/  FFMA R24, R49.reuse, R2, R24 ;  /* 0x0000000231187223 */ /* 0x040fe20000000018 */
[----:B------:R-:W-:Y:S02]  /*7090*/  HADD2.F32 R0, -RZ, R77.H1_H1 ;  /* 0x3000004dff007230 */ /* 0x000fe40000004100 */
[----:B------:R-:W-:Y:S01]  /*70a0*/  FFMA R25, R49, R3, R25 ;  /* 0x0000000331197223 */ /* 0x000fe20000000019 */
[----:B------:R1:W-:Y:S01]  /*70b0*/  STS.128 [R99+0x2010], R8 ;  /* 0x0020100863007388 */ /* 0x0003e20000000c00 */
[----:B------:R-:W-:Y:S01]  /*70c0*/  FMUL R31, R47, R31 ;  /* 0x0000001f2f1f7220 */ /* 0x000fe20000400000 */
[--C-:B------:R-:W-:Y:S02]  /*70d0*/  HADD2.F32 R2, -RZ, R78.reuse.H0_H0 ;  /* 0x2000004eff027230 */ /* 0x100fe40000004100 */
[----:B------:R-:W-:Y:S01]  /*70e0*/  FFMA R26, R49, R4, R26 ;  /* 0x00000004311a7223 */ /* 0x000fe2000000001a */
[----:B------:R-:W-:Y:S02]  /*70f0*/  HADD2.F32 R3, -RZ, R78.H1_H1 ;  /* 0x3000004eff037230 */ /* 0x000fe40000004100 */
[----:B------:R-:W-:Y:S01]  /*7100*/  FMUL R29, R47, R33 ;  /* 0x000000212f1d7220 */ /* 0x000fe20000400000 */
[--C-:B------:R-:W-:Y:S01]  /*7110*/  HADD2.F32 R4, -RZ, R79.reuse.H0_H0 ;  /* 0x2000004fff047230 */ /* 0x100fe20000004100 */
[----:B------:R-:W-:Y:S01]  /*7120*/  F2FP.F16.F32.PACK_AB R16, R17, R16 ;  /* 0x000000101110723e */ /* 0x000fe200000000ff */
[----:B------:R-:W-:Y:S01]  /*7130*/  FMUL R30, R47, R34 ;  /* 0x000000222f1e7220 */ /* 0x000fe20000400000 */
        /* <DEDUP_REMOVED lines=14> */
[----:B------:R-:W-:Y:S02]  /*7220*/  F2FP.F16.F32.PACK_AB R27, R35, R30 ;  /* 0x0000001e231b723e */ /* 0x000fe400000000ff */
[----:B------:R-:W-:Y:S02]  /*7230*/  LEA R0, R65, UR48, 0x3 ;  /* 0x0000003041007c11 */ /* 0x000fe4000f8e18ff */
[----:B------:R-:W-:Y:S01]  /*7240*/  @P6 SHF.L.U32 R2, R97, 0x1f, RZ ;  /* 0x0000001f61026819 */ /* 0x000fe200000006ff */
        /* <DEDUP_REMOVED lines=9> */
[----:B------:R-:W-:Y:S02]  /*72e0*/  UIADD3 UR8, UP0, UPT, UR52, 0x680, URZ ;  /* 0x0000068034087890 */ /* 0x000fe4000ff1e0ff */
[----:B------:R-:W-:Y:S02]  /*72f0*/  UIADD3 UR5, UPT, UPT, UR41, 0x20, URZ ;  /* 0x0000002029057890 */ /* 0x000fe4000fffe0ff */
[----:B------:R-:W-:Y:S02]  /*7300*/  UIADD3 UR4, UPT, UPT, UR48, 0x2200, URZ ;  /* 0x0000220030047890 */ /* 0x000fe4000fffe0ff */
[----:B------:R-:W-:Y:S01]  /*7310*/  UIADD3.X UR9, UPT, UPT, URZ, UR53, URZ, UP0, !UPT ;  /* 0x00000035ff097290 */ /* 0x000fe200087fe4ff */
[----:B------:R-:W-:Y:S01]  /*7320*/  UMOV UR6, UR42 ;  /* 0x0000002a00067c82 */ /* 0x000fe20008000000 */
[----:B------:R-:W-:Y:S07]  /*7330*/  UMOV UR7, UR36 ;  /* 0x0000002400077c82 */ /* 0x000fee0008000000 */
[----:B------:R2:W-:Y:S01]  /*7340*/  UTMASTG.3D [UR4], [UR8] ;  /* 0x00000004080073b5 */ /* 0x0005e20008010000 */
[----:B------:R0:W-:Y:S01]  /*7350*/  UTMACMDFLUSH ;  /* 0x00000000000079b7 */ /* 0x0001e20000000000 */
[----:B--2---:R-:W-:Y:S04]  /*7360*/  DEPBAR.LE SB0, 0x1 ;  /* 0x000080400000791a */ /* 0x004fe80000000000 */
.L_x_110:
[----:B------:R-:W-:Y:S05]  /*7370*/  BSYNC.RECONVERGENT B0 ;  /* 0x0000000000007941 */ /* 0x000fea0003800200 */
.L_x_109:
[----:B------:R-:W-:Y:S01]  /*7380*/  BAR.SYNC.DEFER_BLOCKING 0x1, 0x80 ;  /* 0x0042000000007b1d */ /* 0x000fe20000010000 */
[----:B------:R-:W-:Y:S04]  /*7390*/  UIADD3 UR40, UPT, UPT, UR51, 0x1, URZ ;  /* 0x0000000133287890 */ /* 0x000fe8000fffe0ff */
[----:B------:R-:W-:Y:S04]  /*73a0*/  UISETP.NE.AND UP0, UPT, UR40, 0x4, UPT ;  /* 0x000000042800788c */ /* 0x000fe8000bf05270 */
[----:B------:R-:W-:Y:S01]  /*73b0*/  USEL UR40, UR40, URZ, UP0 ;  /* 0x000000ff28287287 */ /* 0x000fe20008000000 */
[----:B------:R2:W-:Y:S01]  /*73c0*/  @P6 SYNCS.ARRIVE.TRANS64.RED.A1T0 RZ, [R72+URZ], RZ ;  /* 0x000000ff48ff69a7 */ /* 0x0005e200081004ff */
[----:B------:R-:W-:Y:S01]  /*73d0*/  BSSY B1, `(.L_x_111) ;  /* 0x0000017000017945 */ /* 0x000fe20003800000 */
[----:B------:R-:W4:Y:S02]  /*73e0*/  @P6 SYNCS.PHASECHK.TRANS64.TRYWAIT P0, [R0+URZ+0x60], R2 ;  /* 0x00006002000065a7 */ /* 0x000f2400080011ff */
[----:B----4-:R-:W-:Y:S01]  /*73f0*/  @P6 SEL R66, RZ, 0x1, !P0 ;  /* 0x00000001ff426807 */ /* 0x010fe20004000000 */
[----:B--2---:R-:W-:Y:S06]  /*7400*/  @!P6 BRA `(.L_x_112) ;  /* 0x00000000004ce947 */ /* 0x004fec0003800000 */
        /* <DEDUP_REMOVED lines=9> */
[----:B------:R-:W-:Y:S04]  /*74a0*/  SHF.L.U32 R6, R97, 0x1f, RZ ;  /* 0x0000001f61067819 */ /* 0x000fe800000006ff */
[----:B------:R-:W2:Y:S02]  /*74b0*/  SYNCS.PHASECHK.TRANS64.TRYWAIT P0, [R0+URZ+0x60], R6 ;  /* 0x00006006000075a7 */ /* 0x000ea400080011ff */
[----:B--2---:R-:W-:Y:S05]  /*74c0*/  @!P0 BRA `(.L_x_115) ;  /* 0x0000002400948947 */ /* 0x004fea0003800000 */
.L_x_114:
[----:B------:R-:W-:Y:S05]  /*74d0*/  BSYNC B0 ;  /* 0x0000000000007941 */ /* 0x000fea0003800000 */
.L_x_113:
[----:B------:R-:W-:Y:S02]  /*74e0*/  ISETP.NE.AND P0, PT, R67, RZ, PT ;  /* 0x000000ff4300720c */ /* 0x000fe40003f05270 */
[----:B------:R-:W-:Y:S11]  /*74f0*/  IADD3 R65, PT, PT, R65, 0x1, RZ ;  /* 0x0000000141417810 */ /* 0x000ff60007ffe0ff */
[----:B------:R4:W1:Y:S04]  /*7500*/  @P0 LDS.128 R56, [R5] ;  /* 0x0000000005380984 */ /* 0x0008680000000c00 */
[----:B------:R4:W1:Y:S04]  /*7510*/  @P0 LDS.128 R60, [R4+0x10] ;  /* 0x00001000043c0984 */ /* 0x0008680000000c00 */
[----:B------:R4:W1:Y:S04]  /*7520*/  @P0 LDS.128 R68, [R3+0x20] ;  /* 0x0000200003440984 */ /* 0x0008680000000c00 */
[----:B------:R4:W1:Y:S02]  /*7530*/  @P0 LDS.128 R76, [R2+0x30] ;  /* 0x00003000024c0984 */ /* 0x0008640000000c00 */
.L_x_112:
[----:B------:R-:W-:Y:S05]  /*7540*/  BSYNC B1 ;  /* 0x0000000000017941 */ /* 0x000fea0003800000 */
.L_x_111:
        /* <DEDUP_REMOVED lines=21> */
.L_x_116:
        /* <DEDUP_REMOVED lines=146> */
.L_x_118:
[----:B------:R-:W-:Y:S05]  /*7fc0*/  BSYNC.RECONVERGENT B0 ;  /* 0x0000000000007941 */ /* 0x000fea0003800200 */
.L_x_117:
        /* <DEDUP_REMOVED lines=21> */
.L_x_122:
[----:B------:R-:W-:Y:S05]  /*8120*/  BSYNC B0 ;  /* 0x0000000000007941 */ /* 0x000fea0003800000 */
.L_x_121:
[----:B------:R-:W-:Y:S11]  /*8130*/  ISETP.NE.AND P0, PT, R67, RZ, PT ;  /* 0x000000ff4300720c */ /* 0x000ff60003f05270 */
[----:B------:R-:W-:Y:S02]  /*8140*/  @!UPT UIADD3 URZ, UPT, UPT, URZ, URZ, URZ ;  /* 0x000000fffffff290 */ /* 0x000fe4000fffe0ff */
[----:B------:R4:W1:Y:S04]  /*8150*/  @P0 LDS.128 R56, [R4] ;  /* 0x0000000004380984 */ /* 0x0008680000000c00 */
[----:B------:R4:W1:Y:S04]  /*8160*/  @P0 LDS.128 R60, [R3+0x10] ;  /* 0x00001000033c0984 */ /* 0x0008680000000c00 */
[----:B------:R4:W1:Y:S04]  /*8170*/  @P0 LDS.128 R68, [R2+0x20] ;  /* 0x0000200002440984 */ /* 0x0008680000000c00 */
[----:B------:R4:W1:Y:S02]  /*8180*/  @P0 LDS.128 R76, [R65+0x30] ;  /* 0x00003000414c0984 */ /* 0x0008640000000c00 */
.L_x_120:
[----:B------:R-:W-:Y:S05]  /*8190*/  BSYNC B1 ;  /* 0x0000000000017941 */ /* 0x000fea0003800000 */
.L_x_119:
        /* <DEDUP_REMOVED lines=21> */
.L_x_124:
[----:B------:R-:W-:Y:S01]  /*82f0*/  ISETP.NE.AND P0, PT, R102, RZ, PT ;  /* 0x000000ff6600720c */ /* 0x000fe20003f05270 */
[----:B------:R-:W-:Y:S05]  /*8300*/  WARPSYNC.ALL ;  /* 0x0000000000007948 */ /* 0x000fea0003800000 */
[----:B------:R-:W-:Y:S01]  /*8310*/  R2UR UR4, R48 ;  /* 0x00000000300472ca */ /* 0x000fe200000e0000 */
[--C-:B-1----:R-:W-:Y:S01]  /*8320*/  HADD2.F32 R0, -RZ, R56.reuse.H0_H0 ;  /* 0x20000038ff007230 */ /* 0x102fe20000004100 */
[----:B------:R-:W-:Y:S01]  /*8330*/  R2UR UR5, R64 ;  /* 0x00000000400572ca */ /* 0x000fe200000e0000 */
[----:B----4-:R-:W-:Y:S01]  /*8340*/  HADD2.F32 R2, -RZ, R56.H1_H1 ;  /* 0x30000038ff027230 */ /* 0x010fe20000004100 */
[----:B------:R-:W-:Y:S01]  /*8350*/  BSSY.RECONVERGENT B0, `(.L_x_125) ;  /* 0x0000089000007945 */ /* 0x000fe20003800200 */
[--C-:B------:R-:W-:Y:S02]  /*8360*/  HADD2.F32 R3, -RZ, R57.reuse.H0_H0 ;  /* 0x20000039ff037230 */ /* 0x100fe40000004100 */
[----:B------:R-:W-:Y:S02]  /*8370*/  HADD2.F32 R48, -RZ, R57.H1_H1 ;  /* 0x30000039ff307230 */ /* 0x000fe40000004100 */
[--C-:B------:R-:W-:Y:S02]  /*8380*/  HADD2.F32 R50, -RZ, R58.reuse.H0_H0 ;  /* 0x2000003aff327230 */ /* 0x100fe40000004100 */
[----:B------:R-:W-:Y:S02]  /*8390*/  HADD2.F32 R51, -RZ, R58.H1_H1 ;  /* 0x3000003aff337230 */ /* 0x000fe40000004100 */
[----:B------:R-:W1:Y:S01]  /*83a0*/  LDTM.x32 R4, tmem[UR4+0x60] ;  /* 0x00006004000479ee */ /* 0x000e6200082c0000 */
[----:B------:R-:W-:Y:S01]  /*83b0*/  NOP ;  /* 0x0000000000007918 */ /* 0x000fe20000000000 */
[----:B------:R-:W-:Y:S01]  /*83c0*/  UIADD3 UR5, UPT, UPT, UR5, 0xf0, URZ ;  /* 0x000000f005057890 */ /* 0x000fe2000fffe0ff */
[--C-:B------:R-:W-:Y:S02]  /*83d0*/  HADD2.F32 R52, -RZ, R59.reuse.H0_H0 ;  /* 0x2000003bff347230 */ /* 0x100fe40000004100 */
[----:B------:R-:W-:Y:S01]  /*83e0*/  HADD2.F32 R53, -RZ, R59.H1_H1 ;  /* 0x3000003bff357230 */ /* 0x000fe20000004100 */
[----:B------:R-:W-:Y:S01]  /*83f0*/  UPRMT UR5, UR37, 0x654, UR5 ;  /* 0x0000065425057896 */ /* 0x000fe20008000005 */
[--C-:B------:R-:W-:Y:S02]  /*8400*/  HADD2.F32 R54, -RZ, R60.reuse.H0_H0 ;  /* 0x2000003cff367230 */ /* 0x100fe40000004100 */
[----:B------:R-:W-:Y:S02]  /*8410*/  HADD2.F32 R55, -RZ, R60.H1_H1 ;  /* 0x3000003cff377230 */ /* 0x000fe40000004100 */
[--C-:B------:R-:W-:Y:S02]  /*8420*/  HADD2.F32 R56, -RZ, R61.reuse.H0_H0 ;  /* 0x2000003dff387230 */ /* 0x100fe40000004100 */
[----:B------:R-:W-:Y:S02]  /*8430*/  HADD2.F32 R57, -RZ, R61.H1_H1 ;  /* 0x3000003dff397230 */ /* 0x000fe40000004100 */
[----:B-1----:R-:W-:Y:S01]  /*8440*/  SYNCS.ARRIVE.TRANS64.RED.A1T0 RZ, [UR5], RZ ;  /* 0x000000ffffff79a7 */ /* 0x002fe20008100405 */
[--C-:B------:R-:W-:Y:S02]  /*8450*/  HADD2.F32 R58, -RZ, R62.reuse.H0_H0 ;  /* 0x2000003eff3a7230 */ /* 0x100fe40000004100 */
[----:B------:R-:W-:Y:S02]  /*8460*/  HADD2.F32 R59, -RZ, R62.H1_H1 ;  /* 0x3000003eff3b7230 */ /* 0x000fe40000004100 */
[--C-:B------:R-:W-:Y:S02]  /*8470*/  HADD2.F32 R60, -RZ, R63.reuse.H0_H0 ;  /* 0x2000003fff3c7230 */ /* 0x100fe40000004100 */
[----:B------:R-:W-:Y:S02]  /*8480*/  HADD2.F32 R61, -RZ, R63.H1_H1 ;  /* 0x3000003fff3d7230 */ /* 0x000fe40000004100 */
[C---:B------:R-:W-:Y:S01]  /*8490*/  FMUL R4, R47.reuse, R4 ;  /* 0x000000042f047220 */ /* 0x040fe20000400000 */
[C---:B------:R-:W-:Y:S01]  /*84a0*/  FMUL R5, R47.reuse, R5 ;  /* 0x000000052f057220 */ /* 0x040fe20000400000 */
[C---:B------:R-:W-:Y:S01]  /*84b0*/  FMUL R6, R47.reuse, R6 ;  /* 0x000000062f067220 */ /* 0x040fe20000400000 */
[----:B------:R-:W-:Y:S01]  /*84c0*/  FMUL R7, R47, R7 ;  /* 0x000000072f077220 */ /* 0x000fe20000400000 */
[C---:B------:R-:W-:Y:S01]  /*84d0*/  FFMA R4, R49.reuse, R0, R4 ;  /* 0x0000000031047223 */ /* 0x040fe20000000004 */
[C---:B------:R-:W-:Y:S01]  /*84e0*/  FFMA R5, R49.reuse, R2, R5 ;  /* 0x0000000231057223 */ /* 0x040fe20000000005 */
[C---:B------:R-:W-:Y:S01]  /*84f0*/  FFMA R6, R49.reuse, R3, R6 ;  /* 0x0000000331067223 */ /* 0x040fe20000000006 */
[----:B------:R-:W-:Y:S01]  /*8500*/  FFMA R7, R49, R48, R7 ;  /* 0x0000003031077223 */ /* 0x000fe20000000007 */
[C---:B------:R-:W-:Y:S01]  /*8510*/  FMUL R8, R47.reuse, R8 ;  /* 0x000000082f087220 */ /* 0x040fe20000400000 */
[----:B------:R-:W-:Y:S01]  /*8520*/  FMUL R9, R47, R9 ;  /* 0x000000092f097220 */ /* 0x000fe20000400000 */
[----:B------:R-:W-:Y:S01]  /*8530*/  F2FP.F16.F32.PACK_AB R4, R5, R4 ;  /* 0x000000040504723e */ /* 0x000fe200000000ff */
[----:B------:R-:W-:Y:S01]  /*8540*/  FMUL R0, R47, R10 ;  /* 0x0000000a2f007220 */ /* 0x000fe20000400000 */
[----:B------:R-:W-:Y:S01]  /*8550*/  F2FP.F16.F32.PACK_AB R5, R7, R6 ;  /* 0x000000060705723e */ /* 0x000fe200000000ff */
[C---:B------:R-:W-:Y:S01]  /*8560*/  FFMA R8, R49.reuse, R50, R8 ;  /* 0x0000003231087223 */ /* 0x040fe20000000008 */
[C---:B------:R-:W-:Y:S01]  /*8570*/  FFMA R9, R49.reuse, R51, R9 ;  /* 0x0000003331097223 */ /* 0x040fe20000000009 */
[----:B------:R-:W-:Y:S01]  /*8580*/  FFMA R0, R49, R52, R0 ;  /* 0x0000003431007223 */ /* 0x000fe20000000000 */
[C---:B------:R-:W-:Y:S01]  /*8590*/  FMUL R2, R47.reuse, R11 ;  /* 0x0000000b2f027220 */ /* 0x040fe20000400000 */
[C---:B------:R-:W-:Y:S01]  /*85a0*/  FMUL R3, R47.reuse, R12 ;  /* 0x0000000c2f037220 */ /* 0x040fe20000400000 */
[----:B------:R-:W-:Y:S01]  /*85b0*/  FMUL R10, R47, R13 ;  /* 0x0000000d2f0a7220 */ /* 0x000fe20000400000 */
[----:B------:R-:W-:Y:S01]  /*85c0*/  F2FP.F16.F32.PACK_AB R6, R9, R8 ;  /* 0x000000080906723e */ /* 0x000fe200000000ff */
[C---:B------:R-:W-:Y:S01]  /*85d0*/  FFMA R2, R49.reuse, R53, R2 ;  /* 0x0000003531027223 */ /* 0x040fe20000000002 */
[C---:B------:R-:W-:Y:S01]  /*85e0*/  FFMA R3, R49.reuse, R54, R3 ;  /* 0x0000003631037223 */ /* 0x040fe20000000003 */
[----:B------:R-:W-:Y:S01]  /*85f0*/  FFMA R10, R49, R55, R10 ;  /* 0x00000037310a7223 */ /* 0x000fe2000000000a */
[C---:B------:R-:W-:Y:S01]  /*8600*/  FMUL R11, R47.reuse, R14 ;  /* 0x0000000e2f0b7220 */ /* 0x040fe20000400000 */
[C---:B------:R-:W-:Y:S01]  /*8610*/  FMUL R15, R47.reuse, R15 ;  /* 0x0000000f2f0f7220 */ /* 0x040fe20000400000 */
[C---:B------:R-:W-:Y:S01]  /*8620*/  FMUL R12, R47.reuse, R16 ;  /* 0x000000102f0c7220 */ /* 0x040fe20000400000 */
[----:B------:R-:W-:Y:S01]  /*8630*/  FMUL R13, R47, R17 ;  /* 0x000000112f0d7220 */ /* 0x000fe20000400000 */
[----:B------:R-:W-:Y:S01]  /*8640*/  FFMA R11, R49, R56, R11 ;  /* 0x00000038310b7223 */ /* 0x000fe2000000000b */
[----:B------:R-:W-:Y:S01]  /*8650*/  FMUL R14, R47, R18 ;  /* 0x000000122f0e7220 */ /* 0x000fe20000400000 */
[----:B------:R-:W-:Y:S01]  /*8660*/  FFMA R15, R49, R57, R15 ;  /* 0x00000039310f7223 */ /* 0x000fe2000000000f */
[--C-:B------:R-:W-:Y:S02]  /*8670*/  HADD2.F32 R62, -RZ, R68.reuse.H0_H0 ;  /* 0x20000044ff3e7230 */ /* 0x100fe40000004100 */
[----:B------:R-:W-:Y:S01]  /*8680*/  FMUL R19, R47, R19 ;  /* 0x000000132f137220 */ /* 0x000fe20000400000 */
[----:B------:R-:W-:Y:S01]  /*8690*/  F2FP.F16.F32.PACK_AB R7, R2, R0 ;  /* 0x000000000207723e */ /* 0x000fe200000000ff */
[----:B------:R-:W-:Y:S01]  /*86a0*/  FFMA R12, R49, R58, R12 ;  /* 0x0000003a310c7223 */ /* 0x000fe2000000000c */
[----:B------:R-:W-:Y:S02]  /*86b0*/  HADD2.F32 R63, -RZ, R68.H1_H1 ;  /* 0x30000044ff3f7230 */ /* 0x000fe40000004100 */
[----:B------:R-:W-:Y:S01]  /*86c0*/  FMUL R16, R47, R20 ;  /* 0x000000142f107220 */ /* 0x000fe20000400000 */
[----:B------:R-:W-:Y:S01]  /*86d0*/  FFMA R13, R49, R59, R13 ;  /* 0x0000003b310d7223 */ /* 0x000fe2000000000d */
[----:B------:R1:W-:Y:S01]  /*86e0*/  STS.128 [R100+0x6000], R4 ;  /* 0x0060000464007388 */ /* 0x0003e20000000c00 */
[--C-:B------:R-:W-:Y:S02]  /*86f0*/  HADD2.F32 R64, -RZ, R69.reuse.H0_H0 ;  /* 0x20000045ff407230 */ /* 0x100fe40000004100 */
[----:B------:R-:W-:Y:S01]  /*8700*/  FMUL R17, R47, R21 ;  /* 0x000000152f117220 */ /* 0x000fe20000400000 */
[----:B------:R-:W-:Y:S01]  /*8710*/  FFMA R14, R49, R60, R14 ;  /* 0x0000003c310e7223 */ /* 0x000fe2000000000e */
[----:B------:R-:W-:Y:S02]  /*8720*/  HADD2.F32 R65, -RZ, R69.H1_H1 ;  /* 0x30000045ff417230 */ /* 0x000fe40000004100 */
[----:B------:R-:W-:Y:S01]  /*8730*/  FMUL R18, R47, R22 ;  /* 0x000000162f127220 */ /* 0x000fe20000400000 */
[----:B------:R-:W-:Y:S01]  /*8740*/  FFMA R19, R49, R61, R19 ;  /* 0x0000003d31137223 */ /* 0x000fe20000000013 */
        /* <DEDUP_REMOVED lines=11> */
[----:B------:R-:W-:Y:S01]  /*8800*/  F2FP.F16.F32.PACK_AB R8, R10, R3 ;  /* 0x000000030a08723e */ /* 0x000fe200000000ff */
[----:B------:R-:W-:Y:S01]  /*8810*/  FFMA R23, R49, R65, R23 ;  /* 0x0000004131177223 */ /* 0x000fe20000000017 */
[----:B------:R-:W-:Y:S01]  /*8820*/  F2FP.F16.F32.PACK_AB R9, R15, R11 ;  /* 0x0000000b0f09723e */ /* 0x000fe200000000ff */
[--C-:B------:R-:W-:Y:S02]  /*8830*/  HADD2.F32 R70, -RZ, R76.reuse.H0_H0 ;  /* 0x2000004cff467230 */ /* 0x100fe40000004100 */
[----:B------:R-:W-:Y:S01]  /*8840*/  FMUL R27, R47, R27 ;  /* 0x0000001b2f1b7220 */ /* 0x000fe20000400000 */
[----:B------:R-:W-:Y:S01]  /*8850*/  F2FP.F16.F32.PACK_AB R10, R13, R12 ;  /* 0x0000000c0d0a723e */ /* 0x000fe200000000ff */
[----:B------:R-:W-:Y:S01]  /*8860*/  FFMA R20, R49, R66, R20 ;  /* 0x0000004231147223 */ /* 0x000fe20000000014 */
[----:B------:R-:W-:Y:S01]  /*8870*/  F2FP.F16.F32.PACK_AB R11, R19, R14 ;  /* 0x0000000e130b723e */ /* 0x000fe200000000ff */
[----:B------:R-:W-:Y:S02]  /*8880*/  HADD2.F32 R71, -RZ, R76.H1_H1 ;  /* 0x3000004cff477230 */ /* 0x000fe40000004100 */
[----:B------:R-:W-:Y:S01]  /*8890*/  FMUL R24, R47, R28 ;  /* 0x0000001c2f187220 */ /* 0x000fe20000400000 */
[----:B------:R-:W-:Y:S01]  /*88a0*/  FFMA R21, R49, R67, R21 ;  /* 0x0000004331157223 */ /* 0x000fe20000000015 */
[--C-:B------:R-:W-:Y:S01]  /*88b0*/  HADD2.F32 R72, -RZ, R77.reuse.H0_H0 ;  /* 0x2000004dff487230 */ /* 0x100fe20000004100 */
[----:B------:R1:W-:Y:S01]  /*88c0*/  STS.128 [R99+0x6010], R8 ;  /* 0x0060100863007388 */ /* 0x0003e20000000c00 */
        /* <DEDUP_REMOVED lines=49> */
.L_x_126:
[----:B------:R-:W-:Y:S05]  /*8be0*/  BSYNC.RECONVERGENT B0 ;  /* 0x0000000000007941 */ /* 0x000fea0003800200 */
.L_x_125:
[----:B------:R-:W-:Y:S01]  /*8bf0*/  BAR.SYNC.DEFER_BLOCKING 0x1, 0x80 ;  /* 0x0042000000007b1d */ /* 0x000fe20000010000 */
[----:B------:R-:W-:Y:S01]  /*8c00*/  UISETP.NE.AND UP0, UPT, UR49, -0x4, UPT ;  /* 0xfffffffc3100788c */ /* 0x000fe2000bf05270 */
[----:B------:R-:W-:Y:S08]  /*8c10*/  IADD3 R45, PT, PT, R45, 0x1, RZ ;  /* 0x000000012d2d7810 */ /* 0x000ff00007ffe0ff */
[----:B------:R-:W-:Y:S05]  /*8c20*/  BRA.U !UP0, `(.L_x_127) ;  /* 0x0000000108287547 */ /* 0x000fea000b800000 */
[----:B------:R-:W-:Y:S01]  /*8c30*/  ISETP.NE.AND P0, PT, R107, RZ, PT ;  /* 0x000000ff6b00720c */ /* 0x000fe20003f05270 */
[----:B------:R-:W-:Y:S01]  /*8c40*/  IMAD.U32 R2, RZ, RZ, UR51 ;  /* 0x00000033ff027e24 */ /* 0x000fe2000f8e00ff */
[----:B------:R-:W-:Y:S01]  /*8c50*/  UIADD3 UR51, UPT, UPT, UR51, 0x1, URZ ;  /* 0x0000000133337890 */ /* 0x000fe2000fffe0ff */
[----:B------:R-:W-:Y:S03]  /*8c60*/  IMAD.U32 R0, RZ, RZ, UR37 ;  /* 0x00000025ff007e24 */ /* 0x000fe6000f8e00ff */
[----:B------:R-:W-:Y:S04]  /*8c70*/  UISETP.NE.AND UP0, UPT, UR51, 0x4, UPT ;  /* 0x000000043300788c */ /* 0x000fe8000bf05270 */
[----:B------:R-:W-:Y:S03]  /*8c80*/  USEL UR51, UR51, URZ, UP0 ;  /* 0x000000ff33337287 */ /* 0x000fe60008000000 */
[----:B------:R-:W-:Y:S05]  /*8c90*/  @P0 LEA R2, R2, UR48, 0x3 ;  /* 0x0000003002020c11 */ /* 0x000fea000f8e18ff */
[----:B------:R-:W-:Y:S05]  /*8ca0*/  @P0 VIADD R2, R2, 0x80 ;  /* 0x0000008002020836 */ /* 0x000fea0000000000 */
[----:B------:R-:W-:Y:S04]  /*8cb0*/  @P0 PRMT R0, R0, 0x654, R2 ;  /* 0x0000065400000816 */ /* 0x000fe80000000002 */
[----:B------:R2:W-:Y:S03]  /*8cc0*/  @P0 SYNCS.ARRIVE.TRANS64.RED.A1T0 RZ, [R0+URZ], RZ ;  /* 0x000000ff00ff09a7 */ /* 0x0005e600081004ff */
.L_x_127:
[----:B------:R-:W-:Y:S01]  /*8cd0*/  ISETP.NE.AND P2, PT, R103, RZ, PT ;  /* 0x000000ff6700720c */ /* 0x000fe20003f45270 */
[----:B------:R-:W-:Y:S01]  /*8ce0*/  UIADD3 UR49, UPT, UPT, UR49, 0x4, URZ ;  /* 0x0000000431317890 */ /* 0x000fe2000fffe0ff */
[----:B------:R-:W-:Y:S01]  /*8cf0*/  ISETP.NE.AND P0, PT, R105, 0x2, PT ;  /* 0x000000026900780c */ /* 0x000fe20003f05270 */
[----:B------:R-:W-:Y:S01]  /*8d00*/  IMAD.IADD R14, R43, 0x1, R86 ;  /* 0x000000012b0e7824 */ /* 0x000fe200078e0256 */
[----:B------:R-:W-:Y:S01]  /*8d10*/  ISETP.NE.AND P1, PT, R45, 0x4, PT ;  /* 0x000000042d00780c */ /* 0x000fe20003f25270 */
[----:B------:R-:W-:Y:S01]  /*8d20*/  IMAD.IADD R15, R44, 0x1, R87 ;  /* 0x000000012c0f7824 */ /* 0x000fe200078e0257 */
[----:B------:R-:W-:Y:S02]  /*8d30*/  SEL R2, RZ, 0x1, P0 ;  /* 0x00000001ff027807 */ /* 0x000fe40000000000 */
[----:B--2---:R-:W-:Y:S02]  /*8d40*/  SEL R0, RZ, 0x1, P1 ;  /* 0x00000001ff007807 */ /* 0x004fe40000800000 */
[----:B------:R-:W-:Y:S02]  /*8d50*/  LOP3.LUT R95, R95, R2, RZ, 0x3c, !PT ;  /* 0x000000025f5f7212 */ /* 0x000fe400078e3cff */
[----:B------:R-:W-:Y:S02]  /*8d60*/  LOP3.LUT R96, R96, R0, RZ, 0x3c, !PT ;  /* 0x0000000060607212 */ /* 0x000fe400078e3cff */
[----:B------:R-:W-:Y:S02]  /*8d70*/  @P2 R2UR UR36, R94 ;  /* 0x000000005e2422ca */ /* 0x000fe400000e0000 */
[----:B------:R-:W-:Y:S02]  /*8d80*/  SEL R105, R105, RZ, P0 ;  /* 0x000000ff69697207 */ /* 0x000fe40000000000 */
[----:B------:R-:W-:Y:S01]  /*8d90*/  SEL R45, R45, RZ, P1 ;  /* 0x000000ff2d2d7207 */ /* 0x000fe20000800000 */
[----:B------:R-:W-:Y:S10]  /*8da0*/  @P2 BRA `(.L_x_128) ;  /* 0xffffffc000502947 */ /* 0x000ff4000383ffff */
[----:B------:R-:W-:-:S09]  /*8db0*/  UISETP.NE.AND UP0, UPT, UR50, URZ, UPT ;  /* 0x000000ff3200728c */ /* 0x000fd2000bf05270 */
[----:B------:R-:W-:Y:S05]  /*8dc0*/  BRA.U !UP0, `(.L_x_129) ;  /* 0x0000000108487547 */ /* 0x000fea000b800000 */
[----:B------:R-:W2:Y:S02]  /*8dd0*/  LDCU.64 UR4, c[0x0][0x890] ;  /* 0x00011200ff0477ac */ /* 0x000ea40008000a00 */
[----:B--2---:R-:W-:-:S04]  /*8de0*/  UISETP.NE.U32.AND UP0, UPT, UR4, URZ, UPT ;  /* 0x000000ff0400728c */ /* 0x004fc8000bf05070 */
[----:B------:R-:W-:-:S09]  /*8df0*/  UISETP.NE.AND.EX UP0, UPT, UR5, URZ, UPT, UP0 ;  /* 0x000000ff0500728c */ /* 0x000fd2000bf05300 */
[----:B------:R-:W-:Y:S05]  /*8e00*/  BRA.U UP0, `(.L_x_130) ;  /* 0x00000001000c7547 */ /* 0x000fea000b800000 */
[----:B------:R-:W-:-:S13]  /*8e10*/  FSETP.NEU.AND P0, PT, R49, RZ, PT ;  /* 0x000000ff3100720b */ /* 0x000fda0003f0d000 */
[----:B------:R-:W-:Y:S05]  /*8e20*/  @!P0 EXIT ;  /* 0x000000000000894d */ /* 0x000fea0003800000 */
[----:B------:R-:W-:Y:S05]  /*8e30*/  BRA `(.L_x_129) ;  /* 0x00000000002c7947 */ /* 0x000fea0003800000 */
.L_x_130:
[----:B------:R-:W-:Y:S01]  /*8e40*/  ISETP.NE.AND P0, PT, R104, RZ, PT ;  /* 0x000000ff6800720c */ /* 0x000fe20003f05270 */
[----:B------:R-:W-:-:S12]  /*8e50*/  BSSY.RECONVERGENT B0, `(.L_x_129) ;  /* 0x0000009000007945 */ /* 0x000fd80003800200 */
[----:B------:R-:W-:Y:S05]  /*8e60*/  @P0 BRA `(.L_x_131) ;  /* 0x0000000000140947 */ /* 0x000fea0003800000 */
[----:B------:R-:W2:Y:S02]  /*8e70*/  LDCU.64 UR4, c[0x0][0x888] ;  /* 0x00011100ff0477ac */ /* 0x000ea40008000a00 */
[----:B--2---:R-:W-:-:S04]  /*8e80*/  ISETP.NE.U32.AND P0, PT, RZ, UR4, PT ;  /* 0x00000004ff007c0c */ /* 0x004fc8000bf05070 */
[----:B------:R-:W-:-:S13]  /*8e90*/  ISETP.NE.AND.EX P0, PT, RZ, UR5, PT, P0 ;  /* 0x00000005ff007c0c */ /* 0x000fda000bf05300 */
[----:B------:R-:W-:Y:S05]  /*8ea0*/  @!P0 EXIT ;  /* 0x000000000000894d */ /* 0x000fea0003800000 */
[----:B------:R-:W-:Y:S05]  /*8eb0*/  BRA `(.L_x_132) ;  /* 0x0000000000087947 */ /* 0x000fea0003800000 */
.L_x_131:
[----:B------:R-:W-:-:S13]  /*8ec0*/  FSETP.NEU.AND P0, PT, R49, RZ, PT ;  /* 0x000000ff3100720b */ /* 0x000fda0003f0d000 */
[----:B------:R-:W-:Y:S05]  /*8ed0*/  @!P0 EXIT ;  /* 0x000000000000894d */ /* 0x000fea0003800000 */
.L_x_132:
[----:B------:R-:W-:Y:S05]  /*8ee0*/  BSYNC.RECONVERGENT B0 ;  /* 0x0000000000007941 */ /* 0x000fea0003800200 */
.L_x_129:
[----:B------:R-:W-:Y:S01]  /*8ef0*/  ULEA UR4, UR51, UR48, 0x3 ;  /* 0x0000003033047291 */ /* 0x000fe2000f8e18ff */
[----:B------:R-:W-:-:S04]  /*8f00*/  DEPBAR.LE SB0, 0x0 ;  /* 0x000080000000791a */ /* 0x000fc80000000000 */
[----:B------:R-:W-:-:S04]  /*8f10*/  UIADD3 UR4, UPT, UPT, UR4, 0x80, URZ ;  /* 0x0000008004047890 */ /* 0x000fc8000fffe0ff */
[----:B------:R-:W-:-:S09]  /*8f20*/  UPRMT UR4, UR37, 0x654, UR4 ;  /* 0x0000065425047896 */ /* 0x000fd20008000004 */
[----:B------:R-:W-:Y:S01]  /*8f30*/  SYNCS.ARRIVE.TRANS64.RED.A1T0 RZ, [UR4], RZ ;  /* 0x000000ffffff79a7 */ /* 0x000fe20008100404 */
[----:B------:R-:W-:Y:S05]  /*8f40*/  EXIT ;  /* 0x000000000000794d */ /* 0x000fea0003800000 */
.L_x_19:
[----:B--2---:R2:W1:Y:S02]  /*8f50*/  SYNCS.PHASECHK.TRANS64.TRYWAIT P0, [R2+URZ+0x120], R3 ;  /* 0x00012003020075a7 */ /* 0x00446400080011ff */
[----:B-1----:R-:W-:Y:S05]  /*8f60*/  @!P0 NANOSLEEP.SYNCS 0x989680 ;  /* 0x009896800000895d */ /* 0x002fea0003900000 */
[----:B------:R-:W1:Y:S02]  /*8f70*/  @!P0 SYNCS.PHASECHK.TRANS64 P0, [R2+URZ+0x120], R3 ;  /* 0x00012003020085a7 */ /* 0x000e6400080010ff */
[----:B-1----:R-:W-:Y:S05]  /*8f80*/  @!P0 BRA `(.L_x_19) ;  /* 0xfffffffc00f08947 */ /* 0x002fea000383ffff */
[----:B------:R-:W-:Y:S05]  /*8f90*/  BRA `(.L_x_133) ;  /* 0xffffff8400a07947 */ /* 0x000fea000383ffff */
.L_x_22:
[----:B-1----:R-:W-:-:S07]  /*8fa0*/  MOV R2, UR33 ;  /* 0x0000002100027c02 */ /* 0x002fce0008000f00 */
.L_x_134:
[----:B-1----:R1:W2:Y:S02]  /*8fb0*/  SYNCS.PHASECHK.TRANS64.TRYWAIT P0, [R2+URZ+0x30], R4 ;  /* 0x00003004020075a7 */ /* 0x0022a400080011ff */
[----:B--2---:R-:W-:Y:S05]  /*8fc0*/  @!P0 NANOSLEEP.SYNCS 0x989680 ;  /* 0x009896800000895d */ /* 0x004fea0003900000 */
[----:B------:R-:W2:Y:S02]  /*8fd0*/  @!P0 SYNCS.PHASECHK.TRANS64 P0, [R2+URZ+0x30], R4 ;  /* 0x00003004020085a7 */ /* 0x000ea400080010ff */
[----:B--2---:R-:W-:Y:S05]  /*8fe0*/  @!P0 BRA `(.L_x_134) ;  /* 0xfffffffc00f08947 */ /* 0x004fea000383ffff */
[----:B------:R-:W-:Y:S05]  /*8ff0*/  BRA `(.L_x_21) ;  /* 0xffffff8400f87947 */ /* 0x000fea000383ffff */
.L_x_28:
[----:B-1----:R-:W-:-:S07]  /*9000*/  MOV R2, UR33 ;  /* 0x0000002100027c02 */ /* 0x002fce0008000f00 */
.L_x_135:
[----:B-1----:R1:W2:Y:S02]  /*9010*/  SYNCS.PHASECHK.TRANS64.TRYWAIT P0, [R2+URZ+0x30], R4 ;  /* 0x00003004020075a7 */ /* 0x0022a400080011ff */
[----:B--2---:R-:W-:Y:S05]  /*9020*/  @!P0 NANOSLEEP.SYNCS 0x989680 ;  /* 0x009896800000895d */ /* 0x004fea0003900000 */
[----:B------:R-:W2:Y:S02]  /*9030*/  @!P0 SYNCS.PHASECHK.TRANS64 P0, [R2+URZ+0x30], R4 ;  /* 0x00003004020085a7 */ /* 0x000ea400080010ff */
[----:B--2---:R-:W-:Y:S05]  /*9040*/  @!P0 BRA `(.L_x_135) ;  /* 0xfffffffc00f08947 */ /* 0x004fea000383ffff */
[----:B------:R-:W-:Y:S05]  /*9050*/  BRA `(.L_x_27) ;  /* 0xffffff8800cc7947 */ /* 0x000fea000383ffff */
.L_x_32:
[----:B-1----:R1:W2:Y:S02]  /*9060*/  SYNCS.PHASECHK.TRANS64.TRYWAIT P0, [R2+URZ+0xb0], R3 ;  /* 0x0000b003020075a7 */ /* 0x0022a400080011ff */
[----:B--2---:R-:W-:Y:S05]  /*9070*/  @!P0 NANOSLEEP.SYNCS 0x989680 ;  /* 0x009896800000895d */ /* 0x004fea0003900000 */
[----:B------:R-:W2:Y:S02]  /*9080*/  @!P0 SYNCS.PHASECHK.TRANS64 P0, [R2+URZ+0xb0], R3 ;  /* 0x0000b003020085a7 */ /* 0x000ea400080010ff */
[----:B--2---:R-:W-:Y:S05]  /*9090*/  @!P0 BRA `(.L_x_32) ;  /* 0xfffffffc00f08947 */ /* 0x004fea000383ffff */
[----:B------:R-:W-:Y:S05]  /*90a0*/  BRA `(.L_x_136) ;  /* 0xffffff8c00787947 */ /* 0x000fea000383ffff */
.L_x_36:
[----:B----4-:R-:W-:-:S07]  /*90b0*/  MOV R0, UR5 ;  /* 0x0000000500007c02 */ /* 0x010fce0008000f00 */
.L_x_137:
[----:B-1----:R1:W2:Y:S02]  /*90c0*/  SYNCS.PHASECHK.TRANS64.TRYWAIT P0, [R0+URZ], R2 ;  /* 0x00000002000075a7 */ /* 0x0022a400080011ff */
[----:B--2---:R-:W-:Y:S05]  /*90d0*/  @!P0 NANOSLEEP.SYNCS 0x989680 ;  /* 0x009896800000895d */ /* 0x004fea0003900000 */
[----:B------:R-:W2:Y:S02]  /*90e0*/  @!P0 SYNCS.PHASECHK.TRANS64 P0, [R0+URZ], R2 ;  /* 0x00000002000085a7 */ /* 0x000ea400080010ff */
[----:B--2---:R-:W-:Y:S05]  /*90f0*/  @!P0 BRA `(.L_x_137) ;  /* 0xfffffffc00f08947 */ /* 0x004fea000383ffff */
[----:B------:R-:W-:Y:S05]  /*9100*/  BRA `(.L_x_138) ;  /* 0xffffff9000e87947 */ /* 0x000fea000383ffff */
.L_x_37:
[----:B----4-:R-:W-:-:S07]  /*9110*/  MOV R0, UR5 ;  /* 0x0000000500007c02 */ /* 0x010fce0008000f00 */
.L_x_139:
[----:B-1----:R1:W2:Y:S02]  /*9120*/  SYNCS.PHASECHK.TRANS64.TRYWAIT P0, [R0+URZ], R3 ;  /* 0x00000003000075a7 */ /* 0x0022a400080011ff */
[----:B--2---:R-:W-:Y:S05]  /*9130*/  @!P0 NANOSLEEP.SYNCS 0x989680 ;  /* 0x009896800000895d */ /* 0x004fea0003900000 */
[----:B------:R-:W2:Y:S02]  /*9140*/  @!P0 SYNCS.PHASECHK.TRANS64 P0, [R0+URZ], R3 ;  /* 0x00000003000085a7 */ /* 0x000ea400080010ff */
[----:B--2---:R-:W-:Y:S05]  /*9150*/  @!P0 BRA `(.L_x_139) ;  /* 0xfffffffc00f08947 */ /* 0x004fea000383ffff */
[----:B------:R-:W-:Y:S05]  /*9160*/  BRA `(.L_x_140) ;  /* 0xffffff9000f47947 */ /* 0x000fea000383ffff */
.L_x_38:
[----:B----4-:R-:W-:-:S07]  /*9170*/  MOV R0, UR5 ;  /* 0x0000000500007c02 */ /* 0x010fce0008000f00 */
.L_x_141:
[----:B-1----:R1:W2:Y:S02]  /*9180*/  SYNCS.PHASECHK.TRANS64.TRYWAIT P0, [R0+URZ], R3 ;  /* 0x00000003000075a7 */ /* 0x0022a400080011ff */
[----:B--2---:R-:W-:Y:S05]  /*9190*/  @!P0 NANOSLEEP.SYNCS 0x989680 ;  /* 0x009896800000895d */ /* 0x004fea0003900000 */
[----:B------:R-:W2:Y:S02]  /*91a0*/  @!P0 SYNCS.PHASECHK.TRANS64 P0, [R0+URZ], R3 ;  /* 0x00000003000085a7 */ /* 0x000ea400080010ff */
[----:B--2---:R-:W-:Y:S05]  /*91b0*/  @!P0 BRA `(.L_x_141) ;  /* 0xfffffffc00f08947 */ /* 0x004fea000383ffff */
[----:B------:R-:W-:Y:S05]  /*91c0*/  BRA `(.L_x_142) ;  /* 0xffffff9400007947 */ /* 0x000fea000383ffff */
.L_x_39:
[----:B----4-:R-:W-:-:S07]  /*91d0*/  MOV R0, UR5 ;  /* 0x0000000500007c02 */ /* 0x010fce0008000f00 */
.L_x_143:
[----:B-1----:R1:W2:Y:S02]  /*91e0*/  SYNCS.PHASECHK.TRANS64.TRYWAIT P0, [R0+URZ], R3 ;  /* 0x00000003000075a7 */ /* 0x0022a400080011ff */
[----:B--2---:R-:W-:Y:S05]  /*91f0*/  @!P0 NANOSLEEP.SYNCS 0x989680 ;  /* 0x009896800000895d */ /* 0x004fea0003900000 */
[----:B------:R-:W2:Y:S02]  /*9200*/  @!P0 SYNCS.PHASECHK.TRANS64 P0, [R0+URZ], R3 ;  /* 0x00000003000085a7 */ /* 0x000ea400080010ff */
[----:B--2---:R-:W-:Y:S05]  /*9210*/  @!P0 BRA `(.L_x_143) ;  /* 0xfffffffc00f08947 */ /* 0x004fea000383ffff */
[----:B------:R-:W-:Y:S05]  /*9220*/  BRA `(.L_x_144) ;  /* 0xffffff94000c7947 */ /* 0x000fea000383ffff */
.L_x_40:
[----:B----4-:R-:W-:-:S07]  /*9230*/  MOV R0, UR5 ;  /* 0x0000000500007c02 */ /* 0x010fce0008000f00 */
.L_x_145:
[----:B-1----:R1:W2:Y:S02]  /*9240*/  SYNCS.PHASECHK.TRANS64.TRYWAIT P0, [R0+URZ], R3 ;  /* 0x00000003000075a7 */ /* 0x0022a400080011ff */
[----:B--2---:R-:W-:Y:S05]  /*9250*/  @!P0 NANOSLEEP.SYNCS 0x989680 ;  /* 0x009896800000895d */ /* 0x004fea0003900000 */
[----:B------:R-:W2:Y:S02]  /*9260*/  @!P0 SYNCS.PHASECHK.TRANS64 P0, [R0+URZ], R3 ;  /* 0x00000003000085a7 */ /* 0x000ea400080010ff */
[----:B--2---:R-:W-:Y:S05]  /*9270*/  @!P0 BRA `(.L_x_145) ;  /* 0xfffffffc00f08947 */ /* 0x004fea000383ffff */
[----:B------:R-:W-:Y:S05]  /*9280*/  BRA `(.L_x_146) ;  /* 0xffffff9400187947 */ /* 0x000fea000383ffff */
.L_x_43:
[----:B-1----:R1:W2:Y:S02]  /*9290*/  SYNCS.PHASECHK.TRANS64.TRYWAIT P0, [R0+URZ+0x110], R4 ;  /* 0x00011004000075a7 */ /* 0x0022a400080011ff */
[----:B--2---:R-:W-:Y:S05]  /*92a0*/  @!P0 NANOSLEEP.SYNCS 0x989680 ;  /* 0x009896800000895d */ /* 0x004fea0003900000 */
[----:B------:R-:W2:Y:S02]  /*92b0*/  @!P0 SYNCS.PHASECHK.TRANS64 P0, [R0+URZ+0x110], R4 ;  /* 0x00011004000085a7 */ /* 0x000ea400080010ff */
[----:B--2---:R-:W-:Y:S05]  /*92c0*/  @!P0 BRA `(.L_x_43) ;  /* 0xfffffffc00f08947 */ /* 0x004fea000383ffff */
[----:B------:R-:W-:Y:S05]  /*92d0*/  BRA `(.L_x_147) ;  /* 0xffffff9400747947 */ /* 0x000fea000383ffff */
.L_x_44:
[----:B------:R-:W-:-:S07]  /*92e0*/  MOV R0, UR5 ;  /* 0x0000000500007c02 */ /* 0x000fce0008000f00 */
.L_x_148:
[----:B-1----:R1:W2:Y:S02]  /*92f0*/  SYNCS.PHASECHK.TRANS64.TRYWAIT P0, [R0+URZ+0xc0], R5 ;  /* 0x0000c005000075a7 */ /* 0x0022a400080011ff */
[----:B--2---:R-:W-:Y:S05]  /*9300*/  @!P0 NANOSLEEP.SYNCS 0x989680 ;  /* 0x009896800000895d */ /* 0x004fea0003900000 */
[----:B------:R-:W2:Y:S02]  /*9310*/  @!P0 SYNCS.PHASECHK.TRANS64 P0, [R0+URZ+0xc0], R5 ;  /* 0x0000c005000085a7 */ /* 0x000ea400080010ff */
[----:B--2---:R-:W-:Y:S05]  /*9320*/  @!P0 BRA `(.L_x_148) ;  /* 0xfffffffc00f08947 */ /* 0x004fea000383ffff */
[----:B------:R-:W-:Y:S05]  /*9330*/  BRA `(.L_x_149) ;  /* 0xffffff9400847947 */ /* 0x000fea000383ffff */
.L_x_45:
[----:B-1----:R1:W2:Y:S02]  /*9340*/  SYNCS.PHASECHK.TRANS64.TRYWAIT P1, [R0+URZ+0xb0], R4 ;  /* 0x0000b004000075a7 */ /* 0x0022a400080211ff */
[----:B--2---:R-:W-:Y:S05]  /*9350*/  @!P1 NANOSLEEP.SYNCS 0x989680 ;  /* 0x009896800000995d */ /* 0x004fea0003900000 */
[----:B------:R-:W2:Y:S02]  /*9360*/  @!P1 SYNCS.PHASECHK.TRANS64 P1, [R0+URZ+0xb0], R4 ;  /* 0x0000b004000095a7 */ /* 0x000ea400080210ff */
[----:B--2---:R-:W-:Y:S05]  /*9370*/  @!P1 BRA `(.L_x_45) ;  /* 0xfffffffc00f09947 */ /* 0x004fea000383ffff */
[----:B------:R-:W-:Y:S05]  /*9380*/  BRA `(.L_x_150) ;  /* 0xffffff9400b47947 */ /* 0x000fea000383ffff */
.L_x_48:
[----:B------:R-:W-:-:S07]  /*9390*/  MOV R0, UR5 ;  /* 0x0000000500007c02 */ /* 0x000fce0008000f00 */
.L_x_151:
[----:B-1----:R1:W2:Y:S02]  /*93a0*/  SYNCS.PHASECHK.TRANS64.TRYWAIT P0, [R0+URZ+0xc0], R2 ;  /* 0x0000c002000075a7 */ /* 0x0022a400080011ff */
[----:B--2---:R-:W-:Y:S05]  /*93b0*/  @!P0 NANOSLEEP.SYNCS 0x989680 ;  /* 0x009896800000895d */ /* 0x004fea0003900000 */
[----:B------:R-:W2:Y:S02]  /*93c0*/  @!P0 SYNCS.PHASECHK.TRANS64 P0, [R0+URZ+0xc0], R2 ;  /* 0x0000c002000085a7 */ /* 0x000ea400080010ff */
[----:B--2---:R-:W-:Y:S05]  /*93d0*/  @!P0 BRA `(.L_x_151) ;  /* 0xfffffffc00f08947 */ /* 0x004fea000383ffff */
[----:B------:R-:W-:Y:S05]  /*93e0*/  BRA `(.L_x_47) ;  /* 0xffffff9800087947 */ /* 0x000fea000383ffff */
.L_x_55:
[----:B-1----:R1:W2:Y:S02]  /*93f0*/  SYNCS.PHASECHK.TRANS64.TRYWAIT P1, [R0+URZ+0xb0], R2 ;  /* 0x0000b002000075a7 */ /* 0x0022a400080211ff */
[----:B--2---:R-:W-:Y:S05]  /*9400*/  @!P1 NANOSLEEP.SYNCS 0x989680 ;  /* 0x009896800000995d */ /* 0x004fea0003900000 */
[----:B------:R-:W2:Y:S02]  /*9410*/  @!P1 SYNCS.PHASECHK.TRANS64 P1, [R0+URZ+0xb0], R2 ;  /* 0x0000b002000095a7 */ /* 0x000ea400080210ff */
[----:B--2---:R-:W-:Y:S05]  /*9420*/  @!P1 BRA `(.L_x_55) ;  /* 0xfffffffc00f09947 */ /* 0x004fea000383ffff */
[----:B------:R-:W-:Y:S05]  /*9430*/  BRA `(.L_x_152) ;  /* 0xffffff9c00787947 */ /* 0x000fea000383ffff */
.L_x_56:
[----:B------:R-:W-:-:S07]  /*9440*/  MOV R2, UR7 ;  /* 0x0000000700027c02 */ /* 0x000fce0008000f00 */
.L_x_153:
[----:B-1----:R1:W2:Y:S02]  /*9450*/  SYNCS.PHASECHK.TRANS64.TRYWAIT P0, [R2+URZ+0xf0], R0 ;  /* 0x0000f000020075a7 */ /* 0x0022a400080011ff */
[----:B--2---:R-:W-:Y:S05]  /*9460*/  @!P0 NANOSLEEP.SYNCS 0x989680 ;  /* 0x009896800000895d */ /* 0x004fea0003900000 */
[----:B------:R-:W2:Y:S02]  /*9470*/  @!P0 SYNCS.PHASECHK.TRANS64 P0, [R2+URZ+0xf0], R0 ;  /* 0x0000f000020085a7 */ /* 0x000ea400080010ff */
[----:B--2---:R-:W-:Y:S05]  /*9480*/  @!P0 BRA `(.L_x_153) ;  /* 0xfffffffc00f08947 */ /* 0x004fea000383ffff */
[----:B------:R-:W-:Y:S05]  /*9490*/  BRA `(.L_x_154) ;  /* 0xffffff9c00b07947 */ /* 0x000fea000383ffff */
.L_x_59:
[----:B------:R-:W-:Y:S07]  /*94a0*/  MOV R0, UR6 ;  /* 0x0000000600007c02 */ /* 0x000fee0008000f00 */
.L_x_155:
[----:B-1----:R1:W2:Y:S02]  /*94b0*/  SYNCS.PHASECHK.TRANS64.TRYWAIT P0, [R0+URZ], R2 ;  /* 0x00000002000075a7 */ /* 0x0022a400080011ff */
[----:B--2---:R-:W-:Y:S05]  /*94c0*/  @!P0 NANOSLEEP.SYNCS 0x989680 ;  /* 0x009896800000895d */ /* 0x004fea0003900000 */
[----:B------:R-:W2:Y:S02]  /*94d0*/  @!P0 SYNCS.PHASECHK.TRANS64 P0, [R0+URZ], R2 ;  /* 0x00000002000085a7 */ /* 0x000ea400080010ff */
[----:B--2---:R-:W-:Y:S05]  /*94e0*/  @!P0 BRA `(.L_x_155) ;  /* 0xfffffffc00f08947 */ /* 0x004fea000383ffff */
[----:B------:R-:W-:Y:S05]  /*94f0*/  BRA `(.L_x_58) ;  /* 0xffffff9c00cc7947 */ /* 0x000fea000383ffff */
.L_x_62:
[----:B------:R-:W-:-:S07]  /*9500*/  MOV R0, UR6 ;  /* 0x0000000600007c02 */ /* 0x000fce0008000f00 */
.L_x_156:
[----:B--2---:R2:W4:Y:S02]  /*9510*/  SYNCS.PHASECHK.TRANS64.TRYWAIT P0, [R0+URZ], R2 ;  /* 0x00000002000075a7 */ /* 0x00452400080011ff */
[----:B----4-:R-:W-:Y:S05]  /*9520*/  @!P0 NANOSLEEP.SYNCS 0x989680 ;  /* 0x009896800000895d */ /* 0x010fea0003900000 */
[----:B------:R-:W4:Y:S02]  /*9530*/  @!P0 SYNCS.PHASECHK.TRANS64 P0, [R0+URZ], R2 ;  /* 0x00000002000085a7 */ /* 0x000f2400080010ff */
[----:B----4-:R-:W-:Y:S05]  /*9540*/  @!P0 BRA `(.L_x_156) ;  /* 0xfffffffc00f08947 */ /* 0x010fea000383ffff */
[----:B------:R-:W-:Y:S05]  /*9550*/  BRA `(.L_x_157) ;  /* 0xffffffa000a87947 */ /* 0x000fea000383ffff */
.L_x_63:
[----:B------:R-:W-:-:S07]  /*9560*/  MOV R0, UR6 ;  /* 0x0000000600007c02 */ /* 0x000fce0008000f00 */
.L_x_158:
[----:B-1----:R1:W2:Y:S02]  /*9570*/  SYNCS.PHASECHK.TRANS64.TRYWAIT P0, [R0+URZ], R3 ;  /* 0x00000003000075a7 */ /* 0x0022a400080011ff */
[----:B--2---:R-:W-:Y:S05]  /*9580*/  @!P0 NANOSLEEP.SYNCS 0x989680 ;  /* 0x009896800000895d */ /* 0x004fea0003900000 */
[----:B------:R-:W2:Y:S02]  /*9590*/  @!P0 SYNCS.PHASECHK.TRANS64 P0, [R0+URZ], R3 ;  /* 0x00000003000085a7 */ /* 0x000ea400080010ff */
[----:B--2---:R-:W-:Y:S05]  /*95a0*/  @!P0 BRA `(.L_x_158) ;  /* 0xfffffffc00f08947 */ /* 0x004fea000383ffff */
[----:B------:R-:W-:Y:S05]  /*95b0*/  BRA `(.L_x_159) ;  /* 0xffffffa000b47947 */ /* 0x000fea000383ffff */
.L_x_64:
[----:B------:R-:W-:-:S07]  /*95c0*/  MOV R0, UR6 ;  /* 0x0000000600007c02 */ /* 0x000fce0008000f00 */
.L_x_160:
[----:B-1----:R1:W2:Y:S02]  /*95d0*/  SYNCS.PHASECHK.TRANS64.TRYWAIT P0, [R0+URZ], R3 ;  /* 0x00000003000075a7 */ /* 0x0022a400080011ff */
[----:B--2---:R-:W-:Y:S05]  /*95e0*/  @!P0 NANOSLEEP.SYNCS 0x989680 ;  /* 0x009896800000895d */ /* 0x004fea0003900000 */
[----:B------:R-:W2:Y:S02]  /*95f0*/  @!P0 SYNCS.PHASECHK.TRANS64 P0, [R0+URZ], R3 ;  /* 0x00000003000085a7 */ /* 0x000ea400080010ff */
[----:B--2---:R-:W-:Y:S05]  /*9600*/  @!P0 BRA `(.L_x_160) ;  /* 0xfffffffc00f08947 */ /* 0x004fea000383ffff */
[----:B------:R-:W-:Y:S05]  /*9610*/  BRA `(.L_x_161) ;  /* 0xffffffa000c07947 */ /* 0x000fea000383ffff */
.L_x_65:
[----:B-1----:R-:W-:-:S07]  /*9620*/  MOV R0, UR7 ;  /* 0x0000000700007c02 */ /* 0x002fce0008000f00 */
.L_x_162:
[----:B-1----:R1:W2:Y:S02]  /*9630*/  SYNCS.PHASECHK.TRANS64.TRYWAIT P0, [R0+URZ], R2 ;  /* 0x00000002000075a7 */ /* 0x0022a400080011ff */
[----:B--2---:R-:W-:Y:S05]  /*9640*/  @!P0 NANOSLEEP.SYNCS 0x989680 ;  /* 0x009896800000895d */ /* 0x004fea0003900000 */
[----:B------:R-:W2:Y:S02]  /*9650*/  @!P0 SYNCS.PHASECHK.TRANS64 P0, [R0+URZ], R2 ;  /* 0x00000002000085a7 */ /* 0x000ea400080010ff */
[----:B--2---:R-:W-:Y:S05]  /*9660*/  @!P0 BRA `(.L_x_162) ;  /* 0xfffffffc00f08947 */ /* 0x004fea000383ffff */
[----:B------:R-:W-:Y:S05]  /*9670*/  BRA `(.L_x_163) ;  /* 0xffffffa000cc7947 */ /* 0x000fea000383ffff */
.L_x_70:
[----:B--2---:R2:W3:Y:S02]  /*9680*/  SYNCS.PHASECHK.TRANS64.TRYWAIT P0, [R0+URZ+0xb0], R2 ;  /* 0x0000b002000075a7 */ /* 0x0044e400080011ff */
[----:B---3--:R-:W-:Y:S05]  /*9690*/  @!P0 NANOSLEEP.SYNCS 0x989680 ;  /* 0x009896800000895d */ /* 0x008fea0003900000 */
[----:B------:R-:W3:Y:S02]  /*96a0*/  @!P0 SYNCS.PHASECHK.TRANS64 P0, [R0+URZ+0xb0], R2 ;  /* 0x0000b002000085a7 */ /* 0x000ee400080010ff */
[----:B---3--:R-:W-:Y:S05]  /*96b0*/  @!P0 BRA `(.L_x_70) ;  /* 0xfffffffc00f08947 */ /* 0x008fea000383ffff */
[----:B------:R-:W-:Y:S05]  /*96c0*/  BRA `(.L_x_164) ;  /* 0xffffffa400d87947 */ /* 0x000fea000383ffff */
.L_x_73:
[----:B------:R-:W-:Y:S07]  /*96d0*/  MOV R0, UR7 ;  /* 0x0000000700007c02 */ /* 0x000fee0008000f00 */
.L_x_165:
[----:B--2---:R2:W3:Y:S02]  /*96e0*/  SYNCS.PHASECHK.TRANS64.TRYWAIT P0, [R0+URZ+0xa8], R2 ;  /* 0x0000a802000075a7 */ /* 0x0044e400080011ff */
[----:B---3--:R-:W-:Y:S05]  /*96f0*/  @!P0 NANOSLEEP.SYNCS 0x989680 ;  /* 0x009896800000895d */ /* 0x008fea0003900000 */
[----:B------:R-:W3:Y:S02]  /*9700*/  @!P0 SYNCS.PHASECHK.TRANS64 P0, [R0+URZ+0xa8], R2 ;  /* 0x0000a802000085a7 */ /* 0x000ee400080010ff */
[----:B---3--:R-:W-:Y:S05]  /*9710*/  @!P0 BRA `(.L_x_165) ;  /* 0xfffffffc00f08947 */ /* 0x008fea000383ffff */
[----:B------:R-:W-:Y:S05]  /*9720*/  BRA `(.L_x_72) ;  /* 0xffffffa800b87947 */ /* 0x000fea000383ffff */
.L_x_76:
[----:B------:R-:W-:Y:S07]  /*9730*/  MOV R0, UR7 ;  /* 0x0000000700007c02 */ /* 0x000fee0008000f00 */
.L_x_166:
[----:B-1----:R1:W2:Y:S02]  /*9740*/  SYNCS.PHASECHK.TRANS64.TRYWAIT P0, [R0+URZ+0x80], R14 ;  /* 0x0000800e000075a7 */ /* 0x0022a400080011ff */
[----:B--2---:R-:W-:Y:S05]  /*9750*/  @!P0 NANOSLEEP.SYNCS 0x989680 ;  /* 0x009896800000895d */ /* 0x004fea0003900000 */
[----:B------:R-:W2:Y:S02]  /*9760*/  @!P0 SYNCS.PHASECHK.TRANS64 P0, [R0+URZ+0x80], R14 ;  /* 0x0000800e000085a7 */ /* 0x000ea400080010ff */
[----:B--2---:R-:W-:Y:S05]  /*9770*/  @!P0 BRA `(.L_x_166) ;  /* 0xfffffffc00f08947 */ /* 0x004fea000383ffff */
[----:B------:R-:W-:Y:S05]  /*9780*/  BRA `(.L_x_167) ;  /* 0xffffffac00307947 */ /* 0x000fea000383ffff */
.L_x_77:
[----:B------:R-:W-:Y:S07]  /*9790*/  MOV R0, UR7 ;  /* 0x0000000700007c02 */ /* 0x000fee0008000f00 */
.L_x_168:
[----:B-1----:R1:W2:Y:S02]  /*97a0*/  SYNCS.PHASECHK.TRANS64.TRYWAIT P0, [R0+URZ+0x88], R14 ;  /* 0x0000880e000075a7 */ /* 0x0022a400080011ff */
[----:B--2---:R-:W-:Y:S05]  /*97b0*/  @!P0 NANOSLEEP.SYNCS 0x989680 ;  /* 0x009896800000895d */ /* 0x004fea0003900000 */
[----:B------:R-:W2:Y:S02]  /*97c0*/  @!P0 SYNCS.PHASECHK.TRANS64 P0, [R0+URZ+0x88], R14 ;  /* 0x0000880e000085a7 */ /* 0x000ea400080010ff */
[----:B--2---:R-:W-:Y:S05]  /*97d0*/  @!P0 BRA `(.L_x_168) ;  /* 0xfffffffc00f08947 */ /* 0x004fea000383ffff */
[----:B------:R-:W-:Y:S05]  /*97e0*/  BRA `(.L_x_169) ;  /* 0xffffffac00687947 */ /* 0x000fea000383ffff */
.L_x_78:
[----:B------:R-:W-:Y:S07]  /*97f0*/  MOV R0, UR7 ;  /* 0x0000000700007c02 */ /* 0x000fee0008000f00 */
.L_x_170:
[----:B-1----:R1:W2:Y:S02]  /*9800*/  SYNCS.PHASECHK.TRANS64.TRYWAIT P0, [R0+URZ+0x90], R14 ;  /* 0x0000900e000075a7 */ /* 0x0022a400080011ff */
[----:B--2---:R-:W-:Y:S05]  /*9810*/  @!P0 NANOSLEEP.SYNCS 0x989680 ;  /* 0x009896800000895d */ /* 0x004fea0003900000 */
[----:B------:R-:W2:Y:S02]  /*9820*/  @!P0 SYNCS.PHASECHK.TRANS64 P0, [R0+URZ+0x90], R14 ;  /* 0x0000900e000085a7 */ /* 0x000ea400080010ff */
[----:B--2---:R-:W-:Y:S05]  /*9830*/  @!P0 BRA `(.L_x_170) ;  /* 0xfffffffc00f08947 */ /* 0x004fea000383ffff */
[----:B------:R-:W-:Y:S05]  /*9840*/  BRA `(.L_x_171) ;  /* 0xffffffac00ac7947 */ /* 0x000fea000383ffff */
.L_x_79:
[----:B------:R-:W-:Y:S07]  /*9850*/  MOV R0, UR7 ;  /* 0x0000000700007c02 */ /* 0x000fee0008000f00 */
.L_x_172:
[----:B-1----:R1:W2:Y:S02]  /*9860*/  SYNCS.PHASECHK.TRANS64.TRYWAIT P0, [R0+URZ+0x98], R14 ;  /* 0x0000980e000075a7 */ /* 0x0022a400080011ff */
[----:B--2---:R-:W-:Y:S05]  /*9870*/  @!P0 NANOSLEEP.SYNCS 0x989680 ;  /* 0x009896800000895d */ /* 0x004fea0003900000 */
[----:B------:R-:W2:Y:S02]  /*9880*/  @!P0 SYNCS.PHASECHK.TRANS64 P0, [R0+URZ+0x98], R14 ;  /* 0x0000980e000085a7 */ /* 0x000ea400080010ff */
[----:B--2---:R-:W-:Y:S05]  /*9890*/  @!P0 BRA `(.L_x_172) ;  /* 0xfffffffc00f08947 */ /* 0x004fea000383ffff */
[----:B------:R-:W-:Y:S05]  /*98a0*/  BRA `(.L_x_173) ;  /* 0xffffffb000307947 */ /* 0x000fea000383ffff */
.L_x_81:
[----:B------:R-:W-:-:S07]  /*98b0*/  MOV R0, UR7 ;  /* 0x0000000700007c02 */ /* 0x000fce0008000f00 */
.L_x_174:
[----:B-1----:R1:W3:Y:S02]  /*98c0*/  SYNCS.PHASECHK.TRANS64.TRYWAIT P0, [R0+URZ+0x80], R2 ;  /* 0x00008002000075a7 */ /* 0x0022e400080011ff */
[----:B---3--:R-:W-:Y:S05]  /*98d0*/  @!P0 NANOSLEEP.SYNCS 0x989680 ;  /* 0x009896800000895d */ /* 0x008fea0003900000 */
[----:B------:R-:W3:Y:S02]  /*98e0*/  @!P0 SYNCS.PHASECHK.TRANS64 P0, [R0+URZ+0x80], R2 ;  /* 0x00008002000085a7 */ /* 0x000ee400080010ff */
[----:B---3--:R-:W-:Y:S05]  /*98f0*/  @!P0 BRA `(.L_x_174) ;  /* 0xfffffffc00f08947 */ /* 0x008fea000383ffff */
[----:B------:R-:W-:Y:S05]  /*9900*/  BRA `(.L_x_175) ;  /* 0xffffffb000a07947 */ /* 0x000fea000383ffff */
.L_x_82:
[----:B-1----:R-:W-:-:S07]  /*9910*/  MOV R0, UR7 ;  /* 0x0000000700007c02 */ /* 0x002fce0008000f00 */
.L_x_176:
[----:B-1----:R1:W3:Y:S02]  /*9920*/  SYNCS.PHASECHK.TRANS64.TRYWAIT P0, [R0+URZ+0x88], R2 ;  /* 0x00008802000075a7 */ /* 0x0022e400080011ff */
[----:B---3--:R-:W-:Y:S05]  /*9930*/  @!P0 NANOSLEEP.SYNCS 0x989680 ;  /* 0x009896800000895d */ /* 0x008fea0003900000 */
[----:B------:R-:W3:Y:S02]  /*9940*/  @!P0 SYNCS.PHASECHK.TRANS64 P0, [R0+URZ+0x88], R2 ;  /* 0x00008802000085a7 */ /* 0x000ee400080010ff */
[----:B---3--:R-:W-:Y:S05]  /*9950*/  @!P0 BRA `(.L_x_176) ;  /* 0xfffffffc00f08947 */ /* 0x008fea000383ffff */
[----:B------:R-:W-:Y:S05]  /*9960*/  BRA `(.L_x_177) ;  /* 0xffffffb000907947 */ /* 0x000fea000383ffff */
.L_x_83:
[----:B-1----:R-:W-:-:S07]  /*9970*/  MOV R0, UR7 ;  /* 0x0000000700007c02 */ /* 0x002fce0008000f00 */
.L_x_178:
[----:B-1----:R1:W3:Y:S02]  /*9980*/  SYNCS.PHASECHK.TRANS64.TRYWAIT P0, [R0+URZ+0x90], R2 ;  /* 0x00009002000075a7 */ /* 0x0022e400080011ff */
[----:B---3--:R-:W-:Y:S05]  /*9990*/  @!P0 NANOSLEEP.SYNCS 0x989680 ;  /* 0x009896800000895d */ /* 0x008fea0003900000 */
[----:B------:R-:W3:Y:S02]  /*99a0*/  @!P0 SYNCS.PHASECHK.TRANS64 P0, [R0+URZ+0x90], R2 ;  /* 0x00009002000085a7 */ /* 0x000ee400080010ff */
[----:B---3--:R-:W-:Y:S05]  /*99b0*/  @!P0 BRA `(.L_x_178) ;  /* 0xfffffffc00f08947 */ /* 0x008fea000383ffff */
[----:B------:R-:W-:Y:S05]  /*99c0*/  BRA `(.L_x_179) ;  /* 0xffffffb000807947 */ /* 0x000fea000383ffff */
.L_x_85:
[----:B--2---:R2:W4:Y:S02]  /*99d0*/  SYNCS.PHASECHK.TRANS64.TRYWAIT P0, [R0+URZ+0xb0], R2 ;  /* 0x0000b002000075a7 */ /* 0x00452400080011ff */
[----:B----4-:R-:W-:Y:S05]  /*99e0*/  @!P0 NANOSLEEP.SYNCS 0x989680 ;  /* 0x009896800000895d */ /* 0x010fea0003900000 */
[----:B------:R-:W4:Y:S02]  /*99f0*/  @!P0 SYNCS.PHASECHK.TRANS64 P0, [R0+URZ+0xb0], R2 ;  /* 0x0000b002000085a7 */ /* 0x000f2400080010ff */
[----:B----4-:R-:W-:Y:S05]  /*9a00*/  @!P0 BRA `(.L_x_85) ;  /* 0xfffffffc00f08947 */ /* 0x010fea000383ffff */
[----:B------:R-:W-:Y:S05]  /*9a10*/  BRA `(.L_x_180) ;  /* 0xffffffb400487947 */ /* 0x000fea000383ffff */
.L_x_96:
[----:B-1----:R-:W-:Y:S04]  /*9a20*/  MOV R2, UR48 ;  /* 0x0000003000027c02 */ /* 0x002fe80008000f00 */
[----:B------:R1:W3:Y:S03]  /*9a30*/  SYNCS.PHASECHK.TRANS64.TRYWAIT P1, [R2+URZ+0x60], R3 ;  /* 0x00006003020075a7 */ /* 0x0002e600080211ff */
[----:B---3--:R-:W-:Y:S05]  /*9a40*/  @!P1 NANOSLEEP.SYNCS 0x989680 ;  /* 0x009896800000995d */ /* 0x008fea0003900000 */
[----:B------:R-:W3:Y:S02]  /*9a50*/  @!P1 SYNCS.PHASECHK.TRANS64 P1, [R2+URZ+0x60], R3 ;  /* 0x00006003020095a7 */ /* 0x000ee400080210ff */
[----:B---3--:R-:W-:Y:S05]  /*9a60*/  @!P1 BRA `(.L_x_96) ;  /* 0xfffffffc00ec9947 */ /* 0x008fea000383ffff */
[----:B------:R-:W-:Y:S05]  /*9a70*/  BRA `(.L_x_95) ;  /* 0xffffffc000547947 */ /* 0x000fea000383ffff */
.L_x_98:
[----:B-1----:R1:W4:Y:S02]  /*9a80*/  SYNCS.PHASECHK.TRANS64.TRYWAIT P0, [R64+URZ+0xd0], R0 ;  /* 0x0000d000400075a7 */ /* 0x00232400080011ff */
[----:B----4-:R-:W-:Y:S05]  /*9a90*/  @!P0 NANOSLEEP.SYNCS 0x989680 ;  /* 0x009896800000895d */ /* 0x010fea0003900000 */
[----:B------:R-:W4:Y:S02]  /*9aa0*/  @!P0 SYNCS.PHASECHK.TRANS64 P0, [R64+URZ+0xd0], R0 ;  /* 0x0000d000400085a7 */ /* 0x000f2400080010ff */
[----:B----4-:R-:W-:Y:S05]  /*9ab0*/  @!P0 BRA `(.L_x_98) ;  /* 0xfffffffc00f08947 */ /* 0x010fea000383ffff */
[----:B------:R-:W-:Y:S05]  /*9ac0*/  BRA `(.L_x_97) ;  /* 0xffffffc0007c7947 */ /* 0x000fea000383ffff */
.L_x_107:
[----:B--2---:R2:W4:Y:S02]  /*9ad0*/  SYNCS.PHASECHK.TRANS64.TRYWAIT P0, [R2+URZ+0x60], R0 ;  /* 0x00006000020075a7 */ /* 0x00452400080011ff */
[----:B----4-:R-:W-:Y:S05]  /*9ae0*/  @!P0 NANOSLEEP.SYNCS 0x989680 ;  /* 0x009896800000895d */ /* 0x010fea0003900000 */
[----:B------:R-:W4:Y:S02]  /*9af0*/  @!P0 SYNCS.PHASECHK.TRANS64 P0, [R2+URZ+0x60], R0 ;  /* 0x00006000020085a7 */ /* 0x000f2400080010ff */
[----:B----4-:R-:W-:Y:S05]  /*9b00*/  @!P0 BRA `(.L_x_107) ;  /* 0xfffffffc00f08947 */ /* 0x010fea000383ffff */
[----:B------:R-:W-:Y:S05]  /*9b10*/  BRA `(.L_x_106) ;  /* 0xffffffcc00587947 */ /* 0x000fea000383ffff */
.L_x_115:
[----:B--2---:R2:W4:Y:S02]  /*9b20*/  SYNCS.PHASECHK.TRANS64.TRYWAIT P0, [R0+URZ+0x60], R6 ;  /* 0x00006006000075a7 */ /* 0x00452400080011ff */
[----:B----4-:R-:W-:Y:S05]  /*9b30*/  @!P0 NANOSLEEP.SYNCS 0x989680 ;  /* 0x009896800000895d */ /* 0x010fea0003900000 */
[----:B------:R-:W4:Y:S02]  /*9b40*/  @!P0 SYNCS.PHASECHK.TRANS64 P0, [R0+URZ+0x60], R6 ;  /* 0x00006006000085a7 */ /* 0x000f2400080010ff */
[----:B----4-:R-:W-:Y:S05]  /*9b50*/  @!P0 BRA `(.L_x_115) ;  /* 0xfffffffc00f08947 */ /* 0x010fea000383ffff */
[----:B------:R-:W-:Y:S05]  /*9b60*/  BRA `(.L_x_114) ;  /* 0xffffffd800587947 */ /* 0x000fea000383ffff */
.L_x_123:
[----:B--2---:R2:W4:Y:S02]  /*9b70*/  SYNCS.PHASECHK.TRANS64.TRYWAIT P0, [R0+URZ+0x60], R5 ;  /* 0x00006005000075a7 */ /* 0x00452400080011ff */
[----:B----4-:R-:W-:Y:S05]  /*9b80*/  @!P0 NANOSLEEP.SYNCS 0x989680 ;  /* 0x009896800000895d */ /* 0x010fea0003900000 */
[----:B------:R-:W4:Y:S02]  /*9b90*/  @!P0 SYNCS.PHASECHK.TRANS64 P0, [R0+URZ+0x60], R5 ;  /* 0x00006005000085a7 */ /* 0x000f2400080010ff */
[----:B----4-:R-:W-:Y:S05]  /*9ba0*/  @!P0 BRA `(.L_x_123) ;  /* 0xfffffffc00f08947 */ /* 0x010fea000383ffff */
[----:B------:R-:W-:Y:S05]  /*9bb0*/  BRA `(.L_x_122) ;  /* 0xffffffe400587947 */ /* 0x000fea000383ffff */
        .weak           $__internal_0_$__cuda_sm10x_tcgen05_guardrail_trap_col_being_dealloced_not_returned_by_alloc
        .type           $__internal_0_$__cuda_sm10x_tcgen05_guardrail_trap_col_being_dealloced_not_returned_by_alloc,@function
        .size           $__internal_0_$__cuda_sm10x_tcgen05_guardrail_trap_col_being_dealloced_not_returned_by_alloc,($__internal_1_$__cuda_sm10x_tcgen05_guardrail_trap_phase_invalid_during_alloc - $__internal_0_$__cuda_sm10x_tcgen05_guardrail_trap_col_being_dealloced_not_returned_by_alloc)
$__internal_0_$__cuda_sm10x_tcgen05_guardrail_trap_col_being_dealloced_not_returned_by_alloc:
[----:B------:R-:W-:Y:S05]  /*9bc0*/  BPT.TRAP 0x1 ;  /* 0x000000040000795c */ /* 0x000fea0000300000 */
[----:B------:R-:W-:-:S04]  /*9bd0*/  HFMA2 R3, -RZ, RZ, 0, 0 ;  /* 0x00000000ff037431 */ /* 0x000fc800000001ff */
[----:B------:R-:W-:Y:S05]  /*9be0*/  RET.REL.NODEC R2 `(_ZN7cutlass13device_kernelINS_4gemm6kernel13GemmUniversalIN4cute5tupleIJiiiiEEENS1_10collective13CollectiveMmaINS1_35MainloopSm100TmaUmmaWarpSpecializedILi6ELi2ELi4ENS5_IJNS4_1CILi1EEESB_SB_EEEEENS5_IJNSA_ILi128EEESE_NSA_ILi64EEEEEENS_6half_tENS5_IJSB_llEEESH_SI_NS4_8TiledMMAINS4_8MMA_AtomIJNS4_20SM100_MMA_F16BF16_SSISH_SH_fLi128ELi128ELNS4_4UMMA5MajorE1ELSN_1ELNSM_7ScaleInE0ELSO_0EEEEEENS4_6LayoutISC_NS5_IJNSA_ILi0EEESS_SS_EEEEENS5_IJNS4_10UnderscoreESV_SV_EEEEENS4_13SM90_TMA_LOADENS4_14ComposedLayoutINS4_7SwizzleILi3ELi4ELi3EEENS4_18smem_ptr_flag_bitsILi16EEENSR_INS5_IJSF_NSA_ILi8EEEEEENS5_IJSB_SF_EEEEEEEvNS4_8identityESY_S18_vS19_EENS_8epilogue10collective18CollectiveEpilogueINS1B_23Sm100TmaWarpSpecializedILi4ELi2ELi32ELb1ELb0EEEJSG_NS5_IJNSR_ISE_SB_EENSR_INSA_ILi32EEESB_EEEEESH_NS5_IJlSB_lEEESH_S1K_NS1B_6fusion15FusionCallbacksIS1F_NS1L_17LinearCombinationISH_fSH_fLNS_15FloatRoundStyleE2EEESG_S1J_JEEENS4_5SM1004TMEM4LOAD26SM100_TMEM_LOAD_32dp32b32xESY_NSZ_INS10_ILi2ELi4ELi3EEES13_NSR_INS5_IJS14_S1H_EEENS5_IJS1H_SB_EEEEEEENS4_39AutoVectorizingCopyWithAssumedAlignmentILi128EEENS4_14SM90_TMA_STOREES1Z_S21_S21_EEEvvEEEEvNT_6ParamsE) ;  /* 0xffffff6402047950 */ /* 0x000fea0003c3ffff */
        .weak           $__internal_1_$__cuda_sm10x_tcgen05_guardrail_trap_phase_invalid_during_alloc
        .type           $__internal_1_$__cuda_sm10x_tcgen05_guardrail_trap_phase_invalid_during_alloc,@function
        .size           $__internal_1_$__cuda_sm10x_tcgen05_guardrail_trap_phase_invalid_during_alloc,($__internal_2_$__cuda_sm10x_tcgen05_guardrail_trap_unallocated_columns_being_dealloced - $__internal_1_$__cuda_sm10x_tcgen05_guardrail_trap_phase_invalid_during_alloc)
$__internal_1_$__cuda_sm10x_tcgen05_guardrail_trap_phase_invalid_during_alloc:
[----:B------:R-:W-:Y:S05]  /*9bf0*/  BPT.TRAP 0x1 ;  /* 0x000000040000795c */ /* 0x000fea0000300000 */
[----:B------:R-:W-:-:S04]  /*9c00*/  MOV R3, 0x0 ;  /* 0x0000000000037802 */ /* 0x000fc80000000f00 */
[----:B------:R-:W-:Y:S05]  /*9c10*/  RET.REL.NODEC R2 `(_ZN7cutlass13device_kernelINS_4gemm6kernel13GemmUniversalIN4cute5tupleIJiiiiEEENS1_10collective13CollectiveMmaINS1_35MainloopSm100TmaUmmaWarpSpecializedILi6ELi2ELi4ENS5_IJNS4_1CILi1EEESB_SB_EEEEENS5_IJNSA_ILi128EEESE_NSA_ILi64EEEEEENS_6half_tENS5_IJSB_llEEESH_SI_NS4_8TiledMMAINS4_8MMA_AtomIJNS4_20SM100_MMA_F16BF16_SSISH_SH_fLi128ELi128ELNS4_4UMMA5MajorE1ELSN_1ELNSM_7ScaleInE0ELSO_0EEEEEENS4_6LayoutISC_NS5_IJNSA_ILi0EEESS_SS_EEEEENS5_IJNS4_10UnderscoreESV_SV_EEEEENS4_13SM90_TMA_LOADENS4_14ComposedLayoutINS4_7SwizzleILi3ELi4ELi3EEENS4_18smem_ptr_flag_bitsILi16EEENSR_INS5_IJSF_NSA_ILi8EEEEEENS5_IJSB_SF_EEEEEEEvNS4_8identityESY_S18_vS19_EENS_8epilogue10collective18CollectiveEpilogueINS1B_23Sm100TmaWarpSpecializedILi4ELi2ELi32ELb1ELb0EEEJSG_NS5_IJNSR_ISE_SB_EENSR_INSA_ILi32EEESB_EEEEESH_NS5_IJlSB_lEEESH_S1K_NS1B_6fusion15FusionCallbacksIS1F_NS1L_17LinearCombinationISH_fSH_fLNS_15FloatRoundStyleE2EEESG_S1J_JEEENS4_5SM1004TMEM4LOAD26SM100_TMEM_LOAD_32dp32b32xESY_NSZ_INS10_ILi2ELi4ELi3EEES13_NSR_INS5_IJS14_S1H_EEENS5_IJS1H_SB_EEEEEEENS4_39AutoVectorizingCopyWithAssumedAlignmentILi128EEENS4_14SM90_TMA_STOREES1Z_S21_S21_EEEvvEEEEvNT_6ParamsE) ;  /* 0xffffff6002f87950 */ /* 0x000fea0003c3ffff */
        .weak           $__internal_2_$__cuda_sm10x_tcgen05_guardrail_trap_unallocated_columns_being_dealloced
        .type           $__internal_2_$__cuda_sm10x_tcgen05_guardrail_trap_unallocated_columns_being_dealloced,@function
        .size           $__internal_2_$__cuda_sm10x_tcgen05_guardrail_trap_unallocated_columns_being_dealloced,(.L_x_182 - $__internal_2_$__cuda_sm10x_tcgen05_guardrail_trap_unallocated_columns_being_dealloced)
$__internal_2_$__cuda_sm10x_tcgen05_guardrail_trap_unallocated_columns_being_dealloced:
[----:B------:R-:W-:Y:S05]  /*9c20*/  BPT.TRAP 0x1 ;  /* 0x000000040000795c */ /* 0x000fea0000300000 */
[----:B------:R-:W-:-:S04]  /*9c30*/  HFMA2 R3, -RZ, RZ, 0, 0 ;  /* 0x00000000ff037431 */ /* 0x000fc800000001ff */
[----:B------:R-:W-:Y:S05]  /*9c40*/  RET.REL.NODEC R2 `(_ZN7cutlass13device_kernelINS_4gemm6kernel13GemmUniversalIN4cute5tupleIJiiiiEEENS1_10collective13CollectiveMmaINS1_35MainloopSm100TmaUmmaWarpSpecializedILi6ELi2ELi4ENS5_IJNS4_1CILi1EEESB_SB_EEEEENS5_IJNSA_ILi128EEESE_NSA_ILi64EEEEEENS_6half_tENS5_IJSB_llEEESH_SI_NS4_8TiledMMAINS4_8MMA_AtomIJNS4_20SM100_MMA_F16BF16_SSISH_SH_fLi128ELi128ELNS4_4UMMA5MajorE1ELSN_1ELNSM_7ScaleInE0ELSO_0EEEEEENS4_6LayoutISC_NS5_IJNSA_ILi0EEESS_SS_EEEEENS5_IJNS4_10UnderscoreESV_SV_EEEEENS4_13SM90_TMA_LOADENS4_14ComposedLayoutINS4_7SwizzleILi3ELi4ELi3EEENS4_18smem_ptr_flag_bitsILi16EEENSR_INS5_IJSF_NSA_ILi8EEEEEENS5_IJSB_SF_EEEEEEEvNS4_8identityESY_S18_vS19_EENS_8epilogue10collective18CollectiveEpilogueINS1B_23Sm100TmaWarpSpecializedILi4ELi2ELi32ELb1ELb0EEEJSG_NS5_IJNSR_ISE_SB_EENSR_INSA_ILi32EEESB_EEEEESH_NS5_IJlSB_lEEESH_S1K_NS1B_6fusion15FusionCallbacksIS1F_NS1L_17LinearCombinationISH_fSH_fLNS_15FloatRoundStyleE2EEESG_S1J_JEEENS4_5SM1004TMEM4LOAD26SM100_TMEM_LOAD_32dp32b32xESY_NSZ_INS10_ILi2ELi4ELi3EEES13_NSR_INS5_IJS14_S1H_EEENS5_IJS1H_SB_EEEEEEENS4_39AutoVectorizingCopyWithAssumedAlignmentILi128EEENS4_14SM90_TMA_STOREES1Z_S21_S21_EEEvvEEEEvNT_6ParamsE) ;  /* 0xffffff6002ec7950 */ /* 0x000fea0003c3ffff */
.L_x_181:
[----:B------:R-:W-:-:S00]  /*9c50*/  BRA `(.L_x_181) ;  /* 0xfffffffc00fc7947 */ /* 0x000fc0000383ffff */
[----:B------:R-:W-:-:S00]  /*9c60*/  NOP ;  /* 0x0000000000007918 */ /* 0x000fc00000000000 */
        /* <DEDUP_REMOVED lines=9> */
.L_x_182:


//--------------------- .nv.global.init           --------------------------
	.section	.nv.global.init,"aw",@progbits
.nv.global.init:
	.type		$str$27,@object
	.size		$str$27,($str$28 - $str$27)
$str$27:
        /*0000*/ 	.byte	0x28, 0x61, 0x64, 0x64, 0x72, 0x65, 0x73, 0x73, 0x20, 0x26, 0x20, 0x6d, 0x61, 0x73, 0x6b, 0x29
        /*0010*/ 	.byte	0x20, 0x3d, 0x3d, 0x20, 0x30, 0x00
	.type		$str$28,@object
	.size		$str$28,($str$26 - $str$28)
$str$28:
        /*0016*/ 	.byte	0x2f, 0x74, 0x6d, 0x70, 0x2f, 0x63, 0x75, 0x74, 0x6c, 0x61, 0x73, 0x73, 0x5f, 0x73, 0x77, 0x65
        /*0026*/ 	.byte	0x65, 0x70, 0x5f, 0x73, 0x72, 0x63, 0x2f, 0x69, 0x6e, 0x63, 0x6c, 0x75, 0x64, 0x65, 0x2f, 0x63
        /*0036*/ 	.byte	0x75, 0x74, 0x65, 0x2f, 0x70, 0x6f, 0x69, 0x6e, 0x74, 0x65, 0x72, 0x5f, 0x66, 0x6c, 0x61, 0x67
        /*0046*/ 	.byte	0x67, 0x65, 0x64, 0x2e, 0x68, 0x70, 0x70, 0x00
	.type		$str$26,@object
	.size		$str$26,($str$25 - $str$26)
$str$26:
        /*004e*/ 	.byte	0x2f, 0x74, 0x6d, 0x70, 0x2f, 0x63, 0x75, 0x74, 0x6c, 0x61, 0x73, 0x73, 0x5f, 0x73, 0x77, 0x65
        /*005e*/ 	.byte	0x65, 0x70, 0x5f, 0x73, 0x72, 0x63, 0x2f, 0x69, 0x6e, 0x63, 0x6c, 0x75, 0x64, 0x65, 0x2f, 0x63
        /*006e*/ 	.byte	0x75, 0x74, 0x65, 0x2f, 0x61, 0x74, 0x6f, 0x6d, 0x2f, 0x63, 0x6f, 0x70, 0x79, 0x5f, 0x74, 0x72
        /*007e*/ 	.byte	0x61, 0x69, 0x74, 0x73, 0x5f, 0x73, 0x6d, 0x31, 0x30, 0x30, 0x2e, 0x68, 0x70, 0x70, 0x00
	.type		$str$25,@object
	.size		$str$25,(__unnamed_1 - $str$25)
$str$25:
        /*008d*/ 	.byte	0x28, 0x28, 0x75, 0x69, 0x6e, 0x74, 0x33, 0x32, 0x5f, 0x74, 0x28, 0x74, 0x68, 0x72, 0x65, 0x61
        /*009d*/ 	.byte	0x64, 0x49, 0x64, 0x78, 0x2e, 0x78, 0x29, 0x20, 0x2f, 0x20, 0x33, 0x32, 0x29, 0x20, 0x25, 0x20
        /*00ad*/ 	.byte	0x34, 0x29, 0x20, 0x3d, 0x3d, 0x20, 0x28, 0x28, 0x28, 0x74, 0x6d, 0x65, 0x6d, 0x5f, 0x61, 0x64
        /*00bd*/ 	.byte	0x64, 0x72, 0x20, 0x3e, 0x3e, 0x20, 0x31, 0x36, 0x29, 0x20, 0x2f, 0x20, 0x33, 0x32, 0x29, 0x20
        /*00cd*/ 	.byte	0x25, 0x20, 0x34, 0x29, 0x00
	.type		__unnamed_1,@object
	.size		__unnamed_1,(__unnamed_2 - __unnamed_1)
__unnamed_1:
        /*00d2*/ 	.byte	0x61, 0x75, 0x74, 0x6f, 0x20, 0x63, 0x75, 0x74, 0x65, 0x3a, 0x3a, 0x61, 0x73, 0x5f, 0x70, 0x6f
        /* <DEDUP_REMOVED lines=24> */
        /*0262*/ 	.byte	0x3e, 0x3e, 0x3e, 0x3e, 0x5d, 0x00
	.type		__unnamed_2,@object
	.size		__unnamed_2,(.L_2 - __unnamed_2)
__unnamed_2:
        /* <DEDUP_REMOVED lines=42> */
        /*0508*/ 	.byte	0x3e, 0x3e, 0x5d, 0x00
.L_2:


//--------------------- .nv.shared._ZN7cutlass13device_kernelINS_4gemm6kernel13GemmUniversalIN4cute5tupleIJiiiiEEENS1_10collective13CollectiveMmaINS1_35MainloopSm100TmaUmmaWarpSpecializedILi6ELi2ELi4ENS5_IJNS4_1CILi1EEESB_SB_EEEEENS5_IJNSA_ILi128EEESE_NSA_ILi64EEEEEENS_6half_tENS5_IJSB_llEEESH_SI_NS4_8TiledMMAINS4_8MMA_AtomIJNS4_20SM100_MMA_F16BF16_SSISH_SH_fLi128ELi128ELNS4_4UMMA5MajorE1ELSN_1ELNSM_7ScaleInE0ELSO_0EEEEEENS4_6LayoutISC_NS5_IJNSA_ILi0EEESS_SS_EEEEENS5_IJNS4_10UnderscoreESV_SV_EEEEENS4_13SM90_TMA_LOADENS4_14ComposedLayoutINS4_7SwizzleILi3ELi4ELi3EEENS4_18smem_ptr_flag_bitsILi16EEENSR_INS5_IJSF_NSA_ILi8EEEEEENS5_IJSB_SF_EEEEEEEvNS4_8identityESY_S18_vS19_EENS_8epilogue10collective18CollectiveEpilogueINS1B_23Sm100TmaWarpSpecializedILi4ELi2ELi32ELb1ELb0EEEJSG_NS5_IJNSR_ISE_SB_EENSR_INSA_ILi32EEESB_EEEEESH_NS5_IJlSB_lEEESH_S1K_NS1B_6fusion15FusionCallbacksIS1F_NS1L_17LinearCombinationISH_fSH_fLNS_15FloatRoundStyleE2EEESG_S1J_JEEENS4_5SM1004TMEM4LOAD26SM100_TMEM_LOAD_32dp32b32xESY_NSZ_INS10_ILi2ELi4ELi3EEES13_NSR_INS5_IJS14_S1H_EEENS5_IJS1H_SB_EEEEEEENS4_39AutoVectorizingCopyWithAssumedAlignmentILi128EEENS4_14SM90_TMA_STOREES1Z_S21_S21_EEEvvEEEEvNT_6ParamsE --------------------------
	.section	.nv.shared._ZN7cutlass13device_kernelINS_4gemm6kernel13GemmUniversalIN4cute5tupleIJiiiiEEENS1_10collective13CollectiveMmaINS1_35MainloopSm100TmaUmmaWarpSpecializedILi6ELi2ELi4ENS5_IJNS4_1CILi1EEESB_SB_EEEEENS5_IJNSA_ILi128EEESE_NSA_ILi64EEEEEENS_6half_tENS5_IJSB_llEEESH_SI_NS4_8TiledMMAINS4_8MMA_AtomIJNS4_20SM100_MMA_F16BF16_SSISH_SH_fLi128ELi128ELNS4_4UMMA5MajorE1ELSN_1ELNSM_7ScaleInE0ELSO_0EEEEEENS4_6LayoutISC_NS5_IJNSA_ILi0EEESS_SS_EEEEENS5_IJNS4_10UnderscoreESV_SV_EEEEENS4_13SM90_TMA_LOADENS4_14ComposedLayoutINS4_7SwizzleILi3ELi4ELi3EEENS4_18smem_ptr_flag_bitsILi16EEENSR_INS5_IJSF_NSA_ILi8EEEEEENS5_IJSB_SF_EEEEEEEvNS4_8identityESY_S18_vS19_EENS_8epilogue10collective18CollectiveEpilogueINS1B_23Sm100TmaWarpSpecializedILi4ELi2ELi32ELb1ELb0EEEJSG_NS5_IJNSR_ISE_SB_EENSR_INSA_ILi32EEESB_EEEEESH_NS5_IJlSB_lEEESH_S1K_NS1B_6fusion15FusionCallbacksIS1F_NS1L_17LinearCombinationISH_fSH_fLNS_15FloatRoundStyleE2EEESG_S1J_JEEENS4_5SM1004TMEM4LOAD26SM100_TMEM_LOAD_32dp32b32xESY_NSZ_INS10_ILi2ELi4ELi3EEES13_NSR_INS5_IJS14_S1H_EEENS5_IJS1H_SB_EEEEEEENS4_39AutoVectorizingCopyWithAssumedAlignmentILi128EEENS4_14SM90_TMA_STOREES1Z_S21_S21_EEEvvEEEEvNT_6ParamsE,"aw",@nobits
	.sectionflags	@""
	.align	16
	.zero		1024


//--------------------- .nv.shared.reserved.0     --------------------------
	.section	.nv.shared.reserved.0,"aw",@nobits
	.weak		__nv_reservedSMEM_offset_0_alias
	.size		__nv_reservedSMEM_offset_0_alias, 0, 64
	.other		__nv_reservedSMEM_offset_0_alias,@"STO_CUDA_RESERVED_SHARED STV_DEFAULT"
__nv_reservedSMEM_offset_0_alias:
	.zero		0
.nv.shared.reserved.0:
	.zero		64
	.weak		__nv_reservedSMEM_tcgen05_partition
	.type		__nv_reservedSMEM_tcgen05_partition,@object
	.size		__nv_reservedSMEM_tcgen05_partition,(.L_0 - __nv_reservedSMEM_tcgen05_partition)
__nv_reservedSMEM_tcgen05_partition:
	.zero		32
.L_0:


//--------------------- .nv.global                --------------------------
	.section	.nv.global,"aw",@nobits
.nv.global:
	.type		_ZN40_INTERNAL_e0a93dc9_4_k_cu_d6ffc1b5_217674cute1_E,@object
	.size		_ZN40_INTERNAL_e0a93dc9_4_k_cu_d6ffc1b5_217674cute1_E,(_ZN40_INTERNAL_e0a93dc9_4_k_cu_d6ffc1b5_217674cuda3std3__45__cpo6cbeginE - _ZN40_INTERNAL_e0a93dc9_4_k_cu_d6ffc1b5_217674cute1_E)
_ZN40_INTERNAL_e0a93dc9_4_k_cu_d6ffc1b5_217674cute1_E:
	.zero		1
	.type		_ZN40_INTERNAL_e0a93dc9_4_k_cu_d6ffc1b5_217674cuda3std3__45__cpo6cbeginE,@object
	.size		_ZN40_INTERNAL_e0a93dc9_4_k_cu_d6ffc1b5_217674cuda3std3__45__cpo6cbeginE,(_ZN40_INTERNAL_e0a93dc9_4_k_cu_d6ffc1b5_217674cuda3std3__48in_placeE - _ZN40_INTERNAL_e0a93dc9_4_k_cu_d6ffc1b5_217674cuda3std3__45__cpo6cbeginE)
_ZN40_INTERNAL_e0a93dc9_4_k_cu_d6ffc1b5_217674cuda3std3__45__cpo6cbeginE:
	.zero		1
	.type		_ZN40_INTERNAL_e0a93dc9_4_k_cu_d6ffc1b5_217674cuda3std3__48in_placeE,@object
	.size		_ZN40_INTERNAL_e0a93dc9_4_k_cu_d6ffc1b5_217674cuda3std3__48in_placeE,(_ZN40_INTERNAL_e0a93dc9_4_k_cu_d6ffc1b5_217674cuda3std6ranges3__45__cpo9iter_moveE - _ZN40_INTERNAL_e0a93dc9_4_k_cu_d6ffc1b5_217674cuda3std3__48in_placeE)
_ZN40_INTERNAL_e0a93dc9_4_k_cu_d6ffc1b5_217674cuda3std3__48in_placeE:
	.zero		1
	.type		_ZN40_INTERNAL_e0a93dc9_4_k_cu_d6ffc1b5_217674cuda3std6ranges3__45__cpo9iter_moveE,@object
	.size		_ZN40_INTERNAL_e0a93dc9_4_k_cu_d6ffc1b5_217674cuda3std6ranges3__45__cpo9iter_moveE,(_ZN40_INTERNAL_e0a93dc9_4_k_cu_d6ffc1b5_217674cuda3std3__45__cpo5beginE - _ZN40_INTERNAL_e0a93dc9_4_k_cu_d6ffc1b5_217674cuda3std6ranges3__45__cpo9iter_moveE)
_ZN40_INTERNAL_e0a93dc9_4_k_cu_d6ffc1b5_217674cuda3std6ranges3__45__cpo9iter_moveE:
	.zero		1
	.type		_ZN40_INTERNAL_e0a93dc9_4_k_cu_d6ffc1b5_217674cuda3std3__45__cpo5beginE,@object
	.size		_ZN40_INTERNAL_e0a93dc9_4_k_cu_d6ffc1b5_217674cuda3std3__45__cpo5beginE,(_ZN40_INTERNAL_e0a93dc9_4_k_cu_d6ffc1b5_217674cuda3std3__442_GLOBAL__N__e0a93dc9_4_k_cu_d6ffc1b5_217676ignoreE - _ZN40_INTERNAL_e0a93dc9_4_k_cu_d6ffc1b5_217674cuda3std3__45__cpo5beginE)
_ZN40_INTERNAL_e0a93dc9_4_k_cu_d6ffc1b5_217674cuda3std3__45__cpo5beginE:
	.zero		1
	.type		_ZN40_INTERNAL_e0a93dc9_4_k_cu_d6ffc1b5_217674cuda3std3__442_GLOBAL__N__e0a93dc9_4_k_cu_d6ffc1b5_217676ignoreE,@object
	.size		_ZN40_INTERNAL_e0a93dc9_4_k_cu_d6ffc1b5_217674cuda3std3__442_GLOBAL__N__e0a93dc9_4_k_cu_d6ffc1b5_217676ignoreE,(_ZN40_INTERNAL_e0a93dc9_4_k_cu_d6ffc1b5_217674cute7productE - _ZN40_INTERNAL_e0a93dc9_4_k_cu_d6ffc1b5_217674cuda3std3__442_GLOBAL__N__e0a93dc9_4_k_cu_d6ffc1b5_217676ignoreE)
_ZN40_INTERNAL_e0a93dc9_4_k_cu_d6ffc1b5_217674cuda3std3__442_GLOBAL__N__e0a93dc9_4_k_cu_d6ffc1b5_217676ignoreE:
	.zero		1
	.type		_ZN40_INTERNAL_e0a93dc9_4_k_cu_d6ffc1b5_217674cute7productE,@object
	.size		_ZN40_INTERNAL_e0a93dc9_4_k_cu_d6ffc1b5_217674cute7productE,(_ZN40_INTERNAL_e0a93dc9_4_k_cu_d6ffc1b5_217674cuda3std3__45__cpo3endE - _ZN40_INTERNAL_e0a93dc9_4_k_cu_d6ffc1b5_217674cute7productE)
_ZN40_INTERNAL_e0a93dc9_4_k_cu_d6ffc1b5_217674cute7productE:
	.zero		1
	.type		_ZN40_INTERNAL_e0a93dc9_4_k_cu_d6ffc1b5_217674cuda3std3__45__cpo3endE,@object
	.size		_ZN40_INTERNAL_e0a93dc9_4_k_cu_d6ffc1b5_217674cuda3std3__45__cpo3endE,(_ZN40_INTERNAL_e0a93dc9_4_k_cu_d6ffc1b5_217674cuda3std3__419piecewise_constructE - _ZN40_INTERNAL_e0a93dc9_4_k_cu_d6ffc1b5_217674cuda3std3__45__cpo3endE)
_ZN40_INTERNAL_e0a93dc9_4_k_cu_d6ffc1b5_217674cuda3std3__45__cpo3endE:
	.zero		1
	.type		_ZN40_INTERNAL_e0a93dc9_4_k_cu_d6ffc1b5_217674cuda3std3__419piecewise_constructE,@object
	.size		_ZN40_INTERNAL_e0a93dc9_4_k_cu_d6ffc1b5_217674cuda3std3__419piecewise_constructE,(_ZN40_INTERNAL_e0a93dc9_4_k_cu_d6ffc1b5_217674cuda3std3__45__cpo4cendE - _ZN40_INTERNAL_e0a93dc9_4_k_cu_d6ffc1b5_217674cuda3std3__419piecewise_constructE)
_ZN40_INTERNAL_e0a93dc9_4_k_cu_d6ffc1b5_217674cuda3std3__419piecewise_constructE:
	.zero		1
	.type		_ZN40_INTERNAL_e0a93dc9_4_k_cu_d6ffc1b5_217674cuda3std3__45__cpo4cendE,@object
	.size		_ZN40_INTERNAL_e0a93dc9_4_k_cu_d6ffc1b5_217674cuda3std3__45__cpo4cendE,(_ZN40_INTERNAL_e0a93dc9_4_k_cu_d6ffc1b5_217674cuda3std6ranges3__45__cpo4swapE - _ZN40_INTERNAL_e0a93dc9_4_k_cu_d6ffc1b5_217674cuda3std3__45__cpo4cendE)
_ZN40_INTERNAL_e0a93dc9_4_k_cu_d6ffc1b5_217674cuda3std3__45__cpo4cendE:
	.zero		1
	.type		_ZN40_INTERNAL_e0a93dc9_4_k_cu_d6ffc1b5_217674cuda3std6ranges3__45__cpo4swapE,@object
	.size		_ZN40_INTERNAL_e0a93dc9_4_k_cu_d6ffc1b5_217674cuda3std6ranges3__45__cpo4swapE,(.L_10 - _ZN40_INTERNAL_e0a93dc9_4_k_cu_d6ffc1b5_217674cuda3std6ranges3__45__cpo4swapE)
_ZN40_INTERNAL_e0a93dc9_4_k_cu_d6ffc1b5_217674cuda3std6ranges3__45__cpo4swapE:
	.zero		1
.L_10:


//--------------------- .nv.constant0._ZN7cutlass13device_kernelINS_4gemm6kernel13GemmUniversalIN4cute5tupleIJiiiiEEENS1_10collective13CollectiveMmaINS1_35MainloopSm100TmaUmmaWarpSpecializedILi6ELi2ELi4ENS5_IJNS4_1CILi1EEESB_SB_EEEEENS5_IJNSA_ILi128EEESE_NSA_ILi64EEEEEENS_6half_tENS5_IJSB_llEEESH_SI_NS4_8TiledMMAINS4_8MMA_AtomIJNS4_20SM100_MMA_F16BF16_SSISH_SH_fLi128ELi128ELNS4_4UMMA5MajorE1ELSN_1ELNSM_7ScaleInE0ELSO_0EEEEEENS4_6LayoutISC_NS5_IJNSA_ILi0EEESS_SS_EEEEENS5_IJNS4_10UnderscoreESV_SV_EEEEENS4_13SM90_TMA_LOADENS4_14ComposedLayoutINS4_7SwizzleILi3ELi4ELi3EEENS4_18smem_ptr_flag_bitsILi16EEENSR_INS5_IJSF_NSA_ILi8EEEEEENS5_IJSB_SF_EEEEEEEvNS4_8identityESY_S18_vS19_EENS_8epilogue10collective18CollectiveEpilogueINS1B_23Sm100TmaWarpSpecializedILi4ELi2ELi32ELb1ELb0EEEJSG_NS5_IJNSR_ISE_SB_EENSR_INSA_ILi32EEESB_EEEEESH_NS5_IJlSB_lEEESH_S1K_NS1B_6fusion15FusionCallbacksIS1F_NS1L_17LinearCombinationISH_fSH_fLNS_15FloatRoundStyleE2EEESG_S1J_JEEENS4_5SM1004TMEM4LOAD26SM100_TMEM_LOAD_32dp32b32xESY_NSZ_INS10_ILi2ELi4ELi3EEES13_NSR_INS5_IJS14_S1H_EEENS5_IJS1H_SB_EEEEEEENS4_39AutoVectorizingCopyWithAssumedAlignmentILi128EEENS4_14SM90_TMA_STOREES1Z_S21_S21_EEEvvEEEEvNT_6ParamsE --------------------------
	.section	.nv.constant0._ZN7cutlass13device_kernelINS_4gemm6kernel13GemmUniversalIN4cute5tupleIJiiiiEEENS1_10collective13CollectiveMmaINS1_35MainloopSm100TmaUmmaWarpSpecializedILi6ELi2ELi4ENS5_IJNS4_1CILi1EEESB_SB_EEEEENS5_IJNSA_ILi128EEESE_NSA_ILi64EEEEEENS_6half_tENS5_IJSB_llEEESH_SI_NS4_8TiledMMAINS4_8MMA_AtomIJNS4_20SM100_MMA_F16BF16_SSISH_SH_fLi128ELi128ELNS4_4UMMA5MajorE1ELSN_1ELNSM_7ScaleInE0ELSO_0EEEEEENS4_6LayoutISC_NS5_IJNSA_ILi0EEESS_SS_EEEEENS5_IJNS4_10UnderscoreESV_SV_EEEEENS4_13SM90_TMA_LOADENS4_14ComposedLayoutINS4_7SwizzleILi3ELi4ELi3EEENS4_18smem_ptr_flag_bitsILi16EEENSR_INS5_IJSF_NSA_ILi8EEEEEENS5_IJSB_SF_EEEEEEEvNS4_8identityESY_S18_vS19_EENS_8epilogue10collective18CollectiveEpilogueINS1B_23Sm100TmaWarpSpecializedILi4ELi2ELi32ELb1ELb0EEEJSG_NS5_IJNSR_ISE_SB_EENSR_INSA_ILi32EEESB_EEEEESH_NS5_IJlSB_lEEESH_S1K_NS1B_6fusion15FusionCallbacksIS1F_NS1L_17LinearCombinationISH_fSH_fLNS_15FloatRoundStyleE2EEESG_S1J_JEEENS4_5SM1004TMEM4LOAD26SM100_TMEM_LOAD_32dp32b32xESY_NSZ_INS10_ILi2ELi4ELi3EEES13_NSR_INS5_IJS14_S1H_EEENS5_IJS1H_SB_EEEEEEENS4_39AutoVectorizingCopyWithAssumedAlignmentILi128EEENS4_14SM90_TMA_STOREES1Z_S21_S21_EEEvvEEEEvNT_6ParamsE,"a",@progbits
	.sectionflags	@""
	.align	4
.nv.constant0._ZN7cutlass13device_kernelINS_4gemm6kernel13GemmUniversalIN4cute5tupleIJiiiiEEENS1_10collective13CollectiveMmaINS1_35MainloopSm100TmaUmmaWarpSpecializedILi6ELi2ELi4ENS5_IJNS4_1CILi1EEESB_SB_EEEEENS5_IJNSA_ILi128EEESE_NSA_ILi64EEEEEENS_6half_tENS5_IJSB_llEEESH_SI_NS4_8TiledMMAINS4_8MMA_AtomIJNS4_20SM100_MMA_F16BF16_SSISH_SH_fLi128ELi128ELNS4_4UMMA5MajorE1ELSN_1ELNSM_7ScaleInE0ELSO_0EEEEEENS4_6LayoutISC_NS5_IJNSA_ILi0EEESS_SS_EEEEENS5_IJNS4_10UnderscoreESV_SV_EEEEENS4_13SM90_TMA_LOADENS4_14ComposedLayoutINS4_7SwizzleILi3ELi4ELi3EEENS4_18smem_ptr_flag_bitsILi16EEENSR_INS5_IJSF_NSA_ILi8EEEEEENS5_IJSB_SF_EEEEEEEvNS4_8identityESY_S18_vS19_EENS_8epilogue10collective18CollectiveEpilogueINS1B_23Sm100TmaWarpSpecializedILi4ELi2ELi32ELb1ELb0EEEJSG_NS5_IJNSR_ISE_SB_EENSR_INSA_ILi32EEESB_EEEEESH_NS5_IJlSB_lEEESH_S1K_NS1B_6fusion15FusionCallbacksIS1F_NS1L_17LinearCombinationISH_fSH_fLNS_15FloatRoundStyleE2EEESG_S1J_JEEENS4_5SM1004TMEM4LOAD26SM100_TMEM_LOAD_32dp32b32xESY_NSZ_INS10_ILi2ELi4ELi3EEES13_NSR_INS5_IJS14_S1H_EEENS5_IJS1H_SB_EEEEEEENS4_39AutoVectorizingCopyWithAssumedAlignmentILi128EEENS4_14SM90_TMA_STOREES1Z_S21_S21_EEEvvEEEEvNT_6ParamsE:
	.zero		2944


//--------------------- SYMBOLS --------------------------

	.type		.nv.reservedSmem.offset0,@object
	.size		.nv.reservedSmem.offset0,0x4
	.type		.nv.reservedSmem.cap,@object
	.size		.nv.reservedSmem.cap,0x4
	.type		__assertfail,@function
